//
// Generated by NVIDIA NVVM Compiler
//
// Compiler Build ID: CL-36424714
// Cuda compilation tools, release 13.0, V13.0.88
// Based on NVVM 20.0.0
//

.version 9.0
.target sm_100
.address_size 64

	// .globl	_Z6gpu_bjPK1NPKfPf

.visible .entry _Z6gpu_bjPK1NPKfPf(
	.param .u64 .ptr .align 1 _Z6gpu_bjPK1NPKfPf_param_0,
	.param .u64 .ptr .align 1 _Z6gpu_bjPK1NPKfPf_param_1,
	.param .u64 .ptr .align 1 _Z6gpu_bjPK1NPKfPf_param_2
)
{
	.local .align 16 .b8 	__local_depot0[800];
	.reg .b64 	%SP;
	.reg .b64 	%SPL;
	.reg .pred 	%p<20>;
	.reg .b32 	%r<141>;
	.reg .b32 	%f<138>;
	.reg .b64 	%rd<110>;
	.reg .b64 	%fd<48>;

	mov.u64 	%SPL, __local_depot0;
	ld.param.u64 	%rd19, [_Z6gpu_bjPK1NPKfPf_param_0];
	ld.param.u64 	%rd20, [_Z6gpu_bjPK1NPKfPf_param_1];
	ld.param.u64 	%rd21, [_Z6gpu_bjPK1NPKfPf_param_2];
	cvta.to.global.u64 	%rd1, %rd21;
	cvta.to.global.u64 	%rd2, %rd20;
	cvta.to.global.u64 	%rd3, %rd19;
	add.u64 	%rd4, %SPL, 0;
	add.u64 	%rd5, %SPL, 400;
	ld.global.u32 	%r139, [%rd3];
	setp.lt.s32 	%p1, %r139, 1;
	@%p1 bra 	$L__BB0_28;
	ld.global.u32 	%r41, [%rd3+8];
	cvt.rn.f64.s32 	%fd3, %r41;
	rcp.rn.f64 	%fd4, %fd3;
	cvt.rn.f32.f64 	%f7, %fd4;
	mul.f32 	%f8, %f7, %f7;
	rcp.rn.f32 	%f9, %f8;
	ld.global.u32 	%r140, [%rd3+4];
	cvt.rn.f64.s32 	%fd5, %r140;
	rcp.rn.f64 	%fd6, %fd5;
	cvt.rn.f32.f64 	%f10, %fd6;
	mul.f32 	%f11, %f10, %f10;
	rcp.rn.f32 	%f12, %f11;
	cvt.rn.f64.u32 	%fd7, %r139;
	rcp.rn.f64 	%fd8, %fd7;
	cvt.rn.f32.f64 	%f13, %fd8;
	mul.f32 	%f14, %f13, %f13;
	rcp.rn.f32 	%f15, %f14;
	mul.f32 	%f1, %f9, 0fC61C4000;
	cvt.f64.f32 	%fd1, %f1;
	add.f32 	%f16, %f15, %f12;
	fma.rn.f32 	%f17, %f9, 0f461C4000, %f16;
	cvt.f64.f32 	%fd9, %f17;
	fma.rn.f64 	%fd2, %fd9, 0d4000000000000000, 0d0000000000000000;
	div.rn.f64 	%fd10, %fd1, %fd2;
	cvt.rn.f32.f64 	%f2, %fd10;
	mov.b32 	%r128, 0;
$L__BB0_2:
	setp.lt.s32 	%p2, %r140, 1;
	@%p2 bra 	$L__BB0_27;
	mov.b32 	%r130, 0;
$L__BB0_4:
	st.local.f32 	[%rd4], %f2;
	ld.global.u32 	%r8, [%rd3+8];
	mad.lo.s32 	%r43, %r140, %r128, %r130;
	mul.lo.s32 	%r9, %r43, %r8;
	mul.wide.s32 	%rd24, %r9, 4;
	add.s64 	%rd6, %rd2, %rd24;
	ld.global.f32 	%f18, [%rd6];
	cvt.f64.f32 	%fd11, %f18;
	div.rn.f64 	%fd12, %fd11, %fd2;
	cvt.rn.f32.f64 	%f19, %fd12;
	st.local.f32 	[%rd5], %f19;
	setp.lt.s32 	%p3, %r8, 2;
	@%p3 bra 	$L__BB0_13;
	add.s32 	%r10, %r8, -1;
	and.b32  	%r11, %r10, 3;
	setp.lt.u32 	%p4, %r8, 5;
	mov.b32 	%r133, 1;
	@%p4 bra 	$L__BB0_9;
	add.s64 	%rd109, %rd5, 8;
	add.s64 	%rd108, %rd4, 8;
	and.b32  	%r46, %r10, -4;
	neg.s32 	%r132, %r46;
	mul.wide.s32 	%rd25, %r9, 4;
	add.s64 	%rd26, %rd2, %rd25;
	add.s64 	%rd107, %rd26, 8;
	mov.b32 	%r131, 0;
$L__BB0_7:
	ld.local.f32 	%f20, [%rd108+-8];
	mul.f32 	%f21, %f1, %f20;
	cvt.f64.f32 	%fd13, %f21;
	sub.f64 	%fd14, %fd2, %fd13;
	div.rn.f64 	%fd15, %fd1, %fd14;
	cvt.rn.f32.f64 	%f22, %fd15;
	st.local.f32 	[%rd108+-4], %f22;
	ld.global.f32 	%f23, [%rd107+-4];
	ld.local.f32 	%f24, [%rd109+-8];
	mul.f32 	%f25, %f1, %f24;
	sub.f32 	%f26, %f23, %f25;
	cvt.f64.f32 	%fd16, %f26;
	div.rn.f64 	%fd17, %fd16, %fd14;
	cvt.rn.f32.f64 	%f27, %fd17;
	st.local.f32 	[%rd109+-4], %f27;
	mul.f32 	%f28, %f1, %f22;
	cvt.f64.f32 	%fd18, %f28;
	sub.f64 	%fd19, %fd2, %fd18;
	div.rn.f64 	%fd20, %fd1, %fd19;
	cvt.rn.f32.f64 	%f29, %fd20;
	ld.global.f32 	%f30, [%rd107];
	mul.f32 	%f31, %f1, %f27;
	sub.f32 	%f32, %f30, %f31;
	cvt.f64.f32 	%fd21, %f32;
	div.rn.f64 	%fd22, %fd21, %fd19;
	cvt.rn.f32.f64 	%f33, %fd22;
	mul.f32 	%f34, %f1, %f29;
	cvt.f64.f32 	%fd23, %f34;
	sub.f64 	%fd24, %fd2, %fd23;
	div.rn.f64 	%fd25, %fd1, %fd24;
	cvt.rn.f32.f64 	%f35, %fd25;
	st.local.v2.f32 	[%rd108], {%f29, %f35};
	ld.global.f32 	%f36, [%rd107+4];
	mul.f32 	%f37, %f1, %f33;
	sub.f32 	%f38, %f36, %f37;
	cvt.f64.f32 	%fd26, %f38;
	div.rn.f64 	%fd27, %fd26, %fd24;
	cvt.rn.f32.f64 	%f39, %fd27;
	st.local.v2.f32 	[%rd109], {%f33, %f39};
	mul.f32 	%f40, %f1, %f35;
	cvt.f64.f32 	%fd28, %f40;
	sub.f64 	%fd29, %fd2, %fd28;
	div.rn.f64 	%fd30, %fd1, %fd29;
	cvt.rn.f32.f64 	%f41, %fd30;
	st.local.f32 	[%rd108+8], %f41;
	ld.global.f32 	%f42, [%rd107+8];
	mul.f32 	%f43, %f1, %f39;
	sub.f32 	%f44, %f42, %f43;
	cvt.f64.f32 	%fd31, %f44;
	div.rn.f64 	%fd32, %fd31, %fd29;
	cvt.rn.f32.f64 	%f45, %fd32;
	st.local.f32 	[%rd109+8], %f45;
	add.s32 	%r132, %r132, 4;
	add.s32 	%r131, %r131, 4;
	add.s64 	%rd109, %rd109, 16;
	add.s64 	%rd108, %rd108, 16;
	add.s64 	%rd107, %rd107, 16;
	setp.ne.s32 	%p5, %r132, 0;
	@%p5 bra 	$L__BB0_7;
	add.s32 	%r133, %r131, 1;
$L__BB0_9:
	setp.eq.s32 	%p6, %r11, 0;
	@%p6 bra 	$L__BB0_13;
	mul.wide.s32 	%rd27, %r133, 4;
	add.s64 	%rd16, %rd4, %rd27;
	ld.local.f32 	%f46, [%rd16+-4];
	mul.f32 	%f47, %f1, %f46;
	cvt.f64.f32 	%fd33, %f47;
	sub.f64 	%fd34, %fd2, %fd33;
	div.rn.f64 	%fd35, %fd1, %fd34;
	cvt.rn.f32.f64 	%f3, %fd35;
	st.local.f32 	[%rd16], %f3;
	add.s64 	%rd17, %rd6, %rd27;
	ld.global.f32 	%f48, [%rd17];
	add.s64 	%rd18, %rd5, %rd27;
	ld.local.f32 	%f49, [%rd18+-4];
	mul.f32 	%f50, %f1, %f49;
	sub.f32 	%f51, %f48, %f50;
	cvt.f64.f32 	%fd36, %f51;
	div.rn.f64 	%fd37, %fd36, %fd34;
	cvt.rn.f32.f64 	%f4, %fd37;
	st.local.f32 	[%rd18], %f4;
	setp.eq.s32 	%p7, %r11, 1;
	@%p7 bra 	$L__BB0_13;
	mul.f32 	%f52, %f1, %f3;
	cvt.f64.f32 	%fd38, %f52;
	sub.f64 	%fd39, %fd2, %fd38;
	div.rn.f64 	%fd40, %fd1, %fd39;
	cvt.rn.f32.f64 	%f5, %fd40;
	st.local.f32 	[%rd16+4], %f5;
	ld.global.f32 	%f53, [%rd17+4];
	mul.f32 	%f54, %f1, %f4;
	sub.f32 	%f55, %f53, %f54;
	cvt.f64.f32 	%fd41, %f55;
	div.rn.f64 	%fd42, %fd41, %fd39;
	cvt.rn.f32.f64 	%f6, %fd42;
	st.local.f32 	[%rd18+4], %f6;
	setp.eq.s32 	%p8, %r11, 2;
	@%p8 bra 	$L__BB0_13;
	mul.f32 	%f56, %f1, %f5;
	cvt.f64.f32 	%fd43, %f56;
	sub.f64 	%fd44, %fd2, %fd43;
	div.rn.f64 	%fd45, %fd1, %fd44;
	cvt.rn.f32.f64 	%f57, %fd45;
	st.local.f32 	[%rd16+8], %f57;
	ld.global.f32 	%f58, [%rd17+8];
	mul.f32 	%f59, %f1, %f6;
	sub.f32 	%f60, %f58, %f59;
	cvt.f64.f32 	%fd46, %f60;
	div.rn.f64 	%fd47, %fd46, %fd44;
	cvt.rn.f32.f64 	%f61, %fd47;
	st.local.f32 	[%rd18+8], %f61;
$L__BB0_13:
	add.s32 	%r47, %r8, -1;
	mul.wide.s32 	%rd28, %r47, 4;
	add.s64 	%rd29, %rd5, %rd28;
	ld.local.f32 	%f62, [%rd29];
	add.s32 	%r48, %r9, %r47;
	mul.wide.s32 	%rd30, %r48, 4;
	add.s64 	%rd31, %rd1, %rd30;
	st.global.f32 	[%rd31], %f62;
	ld.global.u32 	%r19, [%rd3+8];
	setp.lt.s32 	%p9, %r19, 2;
	@%p9 bra 	$L__BB0_25;
	add.s32 	%r136, %r19, -2;
	add.s32 	%r21, %r19, -1;
	and.b32  	%r22, %r21, 7;
	setp.lt.u32 	%p10, %r136, 7;
	@%p10 bra 	$L__BB0_17;
	and.b32  	%r23, %r21, -8;
	mov.b32 	%r135, 0;
$L__BB0_16:
	.pragma "nounroll";
	mul.wide.u32 	%rd32, %r136, 4;
	add.s64 	%rd33, %rd5, %rd32;
	ld.local.f32 	%f63, [%rd33];
	add.s64 	%rd34, %rd4, %rd32;
	ld.local.f32 	%f64, [%rd34];
	ld.global.u32 	%r50, [%rd3+8];
	ld.global.u32 	%r51, [%rd3+4];
	mad.lo.s32 	%r52, %r51, %r128, %r130;
	mad.lo.s32 	%r53, %r52, %r50, %r136;
	add.s32 	%r54, %r53, 1;
	mul.wide.s32 	%rd35, %r54, 4;
	add.s64 	%rd36, %rd1, %rd35;
	ld.global.f32 	%f65, [%rd36];
	mul.f32 	%f66, %f64, %f65;
	sub.f32 	%f67, %f63, %f66;
	st.global.f32 	[%rd36+-4], %f67;
	add.s32 	%r55, %r136, -1;
	mul.wide.u32 	%rd37, %r55, 4;
	add.s64 	%rd38, %rd5, %rd37;
	ld.local.f32 	%f68, [%rd38];
	add.s64 	%rd39, %rd4, %rd37;
	ld.local.f32 	%f69, [%rd39];
	ld.global.u32 	%r56, [%rd3+8];
	ld.global.u32 	%r57, [%rd3+4];
	mad.lo.s32 	%r58, %r57, %r128, %r130;
	mad.lo.s32 	%r59, %r58, %r56, %r136;
	mul.wide.s32 	%rd40, %r59, 4;
	add.s64 	%rd41, %rd1, %rd40;
	ld.global.f32 	%f70, [%rd41];
	mul.f32 	%f71, %f69, %f70;
	sub.f32 	%f72, %f68, %f71;
	st.global.f32 	[%rd41+-4], %f72;
	add.s32 	%r60, %r136, -2;
	mul.wide.u32 	%rd42, %r60, 4;
	add.s64 	%rd43, %rd5, %rd42;
	ld.local.f32 	%f73, [%rd43];
	add.s64 	%rd44, %rd4, %rd42;
	ld.local.f32 	%f74, [%rd44];
	ld.global.u32 	%r61, [%rd3+8];
	ld.global.u32 	%r62, [%rd3+4];
	mad.lo.s32 	%r63, %r62, %r128, %r130;
	mad.lo.s32 	%r64, %r63, %r61, %r55;
	mul.wide.s32 	%rd45, %r64, 4;
	add.s64 	%rd46, %rd1, %rd45;
	ld.global.f32 	%f75, [%rd46];
	mul.f32 	%f76, %f74, %f75;
	sub.f32 	%f77, %f73, %f76;
	st.global.f32 	[%rd46+-4], %f77;
	add.s32 	%r65, %r136, -3;
	mul.wide.u32 	%rd47, %r65, 4;
	add.s64 	%rd48, %rd5, %rd47;
	ld.local.f32 	%f78, [%rd48];
	add.s64 	%rd49, %rd4, %rd47;
	ld.local.f32 	%f79, [%rd49];
	ld.global.u32 	%r66, [%rd3+8];
	ld.global.u32 	%r67, [%rd3+4];
	mad.lo.s32 	%r68, %r67, %r128, %r130;
	mad.lo.s32 	%r69, %r68, %r66, %r60;
	mul.wide.s32 	%rd50, %r69, 4;
	add.s64 	%rd51, %rd1, %rd50;
	ld.global.f32 	%f80, [%rd51];
	mul.f32 	%f81, %f79, %f80;
	sub.f32 	%f82, %f78, %f81;
	st.global.f32 	[%rd51+-4], %f82;
	add.s32 	%r70, %r136, -4;
	mul.wide.u32 	%rd52, %r70, 4;
	add.s64 	%rd53, %rd5, %rd52;
	ld.local.f32 	%f83, [%rd53];
	add.s64 	%rd54, %rd4, %rd52;
	ld.local.f32 	%f84, [%rd54];
	ld.global.u32 	%r71, [%rd3+8];
	ld.global.u32 	%r72, [%rd3+4];
	mad.lo.s32 	%r73, %r72, %r128, %r130;
	mad.lo.s32 	%r74, %r73, %r71, %r65;
	mul.wide.s32 	%rd55, %r74, 4;
	add.s64 	%rd56, %rd1, %rd55;
	ld.global.f32 	%f85, [%rd56];
	mul.f32 	%f86, %f84, %f85;
	sub.f32 	%f87, %f83, %f86;
	st.global.f32 	[%rd56+-4], %f87;
	add.s32 	%r75, %r136, -5;
	mul.wide.u32 	%rd57, %r75, 4;
	add.s64 	%rd58, %rd5, %rd57;
	ld.local.f32 	%f88, [%rd58];
	add.s64 	%rd59, %rd4, %rd57;
	ld.local.f32 	%f89, [%rd59];
	ld.global.u32 	%r76, [%rd3+8];
	ld.global.u32 	%r77, [%rd3+4];
	mad.lo.s32 	%r78, %r77, %r128, %r130;
	mad.lo.s32 	%r79, %r78, %r76, %r70;
	mul.wide.s32 	%rd60, %r79, 4;
	add.s64 	%rd61, %rd1, %rd60;
	ld.global.f32 	%f90, [%rd61];
	mul.f32 	%f91, %f89, %f90;
	sub.f32 	%f92, %f88, %f91;
	st.global.f32 	[%rd61+-4], %f92;
	add.s32 	%r80, %r136, -6;
	mul.wide.u32 	%rd62, %r80, 4;
	add.s64 	%rd63, %rd5, %rd62;
	ld.local.f32 	%f93, [%rd63];
	add.s64 	%rd64, %rd4, %rd62;
	ld.local.f32 	%f94, [%rd64];
	ld.global.u32 	%r81, [%rd3+8];
	ld.global.u32 	%r82, [%rd3+4];
	mad.lo.s32 	%r83, %r82, %r128, %r130;
	mad.lo.s32 	%r84, %r83, %r81, %r75;
	mul.wide.s32 	%rd65, %r84, 4;
	add.s64 	%rd66, %rd1, %rd65;
	ld.global.f32 	%f95, [%rd66];
	mul.f32 	%f96, %f94, %f95;
	sub.f32 	%f97, %f93, %f96;
	st.global.f32 	[%rd66+-4], %f97;
	add.s32 	%r85, %r136, -7;
	mul.wide.u32 	%rd67, %r85, 4;
	add.s64 	%rd68, %rd5, %rd67;
	ld.local.f32 	%f98, [%rd68];
	add.s64 	%rd69, %rd4, %rd67;
	ld.local.f32 	%f99, [%rd69];
	ld.global.u32 	%r86, [%rd3+8];
	ld.global.u32 	%r87, [%rd3+4];
	mad.lo.s32 	%r88, %r87, %r128, %r130;
	mad.lo.s32 	%r89, %r88, %r86, %r80;
	mul.wide.s32 	%rd70, %r89, 4;
	add.s64 	%rd71, %rd1, %rd70;
	ld.global.f32 	%f100, [%rd71];
	mul.f32 	%f101, %f99, %f100;
	sub.f32 	%f102, %f98, %f101;
	st.global.f32 	[%rd71+-4], %f102;
	add.s32 	%r136, %r136, -8;
	add.s32 	%r135, %r135, 8;
	setp.ne.s32 	%p11, %r135, %r23;
	@%p11 bra 	$L__BB0_16;
$L__BB0_17:
	setp.eq.s32 	%p12, %r22, 0;
	@%p12 bra 	$L__BB0_25;
	and.b32  	%r29, %r21, 3;
	setp.lt.u32 	%p13, %r22, 4;
	@%p13 bra 	$L__BB0_20;
	mul.wide.u32 	%rd72, %r136, 4;
	add.s64 	%rd73, %rd5, %rd72;
	ld.local.f32 	%f103, [%rd73];
	add.s64 	%rd74, %rd4, %rd72;
	ld.local.f32 	%f104, [%rd74];
	ld.global.u32 	%r90, [%rd3+8];
	ld.global.u32 	%r91, [%rd3+4];
	mad.lo.s32 	%r92, %r91, %r128, %r130;
	mad.lo.s32 	%r93, %r92, %r90, %r136;
	add.s32 	%r94, %r93, 1;
	mul.wide.s32 	%rd75, %r94, 4;
	add.s64 	%rd76, %rd1, %rd75;
	ld.global.f32 	%f105, [%rd76];
	mul.f32 	%f106, %f104, %f105;
	sub.f32 	%f107, %f103, %f106;
	st.global.f32 	[%rd76+-4], %f107;
	add.s32 	%r95, %r136, -1;
	mul.wide.u32 	%rd77, %r95, 4;
	add.s64 	%rd78, %rd5, %rd77;
	ld.local.f32 	%f108, [%rd78];
	add.s64 	%rd79, %rd4, %rd77;
	ld.local.f32 	%f109, [%rd79];
	ld.global.u32 	%r96, [%rd3+8];
	ld.global.u32 	%r97, [%rd3+4];
	mad.lo.s32 	%r98, %r97, %r128, %r130;
	mad.lo.s32 	%r99, %r98, %r96, %r136;
	mul.wide.s32 	%rd80, %r99, 4;
	add.s64 	%rd81, %rd1, %rd80;
	ld.global.f32 	%f110, [%rd81];
	mul.f32 	%f111, %f109, %f110;
	sub.f32 	%f112, %f108, %f111;
	st.global.f32 	[%rd81+-4], %f112;
	add.s32 	%r100, %r136, -2;
	mul.wide.u32 	%rd82, %r100, 4;
	add.s64 	%rd83, %rd5, %rd82;
	ld.local.f32 	%f113, [%rd83];
	add.s64 	%rd84, %rd4, %rd82;
	ld.local.f32 	%f114, [%rd84];
	ld.global.u32 	%r101, [%rd3+8];
	ld.global.u32 	%r102, [%rd3+4];
	mad.lo.s32 	%r103, %r102, %r128, %r130;
	mad.lo.s32 	%r104, %r103, %r101, %r95;
	mul.wide.s32 	%rd85, %r104, 4;
	add.s64 	%rd86, %rd1, %rd85;
	ld.global.f32 	%f115, [%rd86];
	mul.f32 	%f116, %f114, %f115;
	sub.f32 	%f117, %f113, %f116;
	st.global.f32 	[%rd86+-4], %f117;
	add.s32 	%r105, %r136, -3;
	mul.wide.u32 	%rd87, %r105, 4;
	add.s64 	%rd88, %rd5, %rd87;
	ld.local.f32 	%f118, [%rd88];
	add.s64 	%rd89, %rd4, %rd87;
	ld.local.f32 	%f119, [%rd89];
	ld.global.u32 	%r106, [%rd3+8];
	ld.global.u32 	%r107, [%rd3+4];
	mad.lo.s32 	%r108, %r107, %r128, %r130;
	mad.lo.s32 	%r109, %r108, %r106, %r100;
	mul.wide.s32 	%rd90, %r109, 4;
	add.s64 	%rd91, %rd1, %rd90;
	ld.global.f32 	%f120, [%rd91];
	mul.f32 	%f121, %f119, %f120;
	sub.f32 	%f122, %f118, %f121;
	st.global.f32 	[%rd91+-4], %f122;
	add.s32 	%r136, %r136, -4;
$L__BB0_20:
	setp.eq.s32 	%p14, %r29, 0;
	@%p14 bra 	$L__BB0_25;
	setp.eq.s32 	%p15, %r29, 1;
	@%p15 bra 	$L__BB0_23;
	mul.wide.u32 	%rd92, %r136, 4;
	add.s64 	%rd93, %rd5, %rd92;
	ld.local.f32 	%f123, [%rd93];
	add.s64 	%rd94, %rd4, %rd92;
	ld.local.f32 	%f124, [%rd94];
	ld.global.u32 	%r110, [%rd3+8];
	ld.global.u32 	%r111, [%rd3+4];
	mad.lo.s32 	%r112, %r111, %r128, %r130;
	mad.lo.s32 	%r113, %r112, %r110, %r136;
	add.s32 	%r114, %r113, 1;
	mul.wide.s32 	%rd95, %r114, 4;
	add.s64 	%rd96, %rd1, %rd95;
	ld.global.f32 	%f125, [%rd96];
	mul.f32 	%f126, %f124, %f125;
	sub.f32 	%f127, %f123, %f126;
	st.global.f32 	[%rd96+-4], %f127;
	add.s32 	%r115, %r136, -1;
	mul.wide.u32 	%rd97, %r115, 4;
	add.s64 	%rd98, %rd5, %rd97;
	ld.local.f32 	%f128, [%rd98];
	add.s64 	%rd99, %rd4, %rd97;
	ld.local.f32 	%f129, [%rd99];
	ld.global.u32 	%r116, [%rd3+8];
	ld.global.u32 	%r117, [%rd3+4];
	mad.lo.s32 	%r118, %r117, %r128, %r130;
	mad.lo.s32 	%r119, %r118, %r116, %r136;
	mul.wide.s32 	%rd100, %r119, 4;
	add.s64 	%rd101, %rd1, %rd100;
	ld.global.f32 	%f130, [%rd101];
	mul.f32 	%f131, %f129, %f130;
	sub.f32 	%f132, %f128, %f131;
	st.global.f32 	[%rd101+-4], %f132;
	add.s32 	%r136, %r136, -2;
$L__BB0_23:
	and.b32  	%r120, %r21, 1;
	setp.eq.b32 	%p16, %r120, 1;
	not.pred 	%p17, %p16;
	@%p17 bra 	$L__BB0_25;
	mul.wide.u32 	%rd102, %r136, 4;
	add.s64 	%rd103, %rd5, %rd102;
	ld.local.f32 	%f133, [%rd103];
	add.s64 	%rd104, %rd4, %rd102;
	ld.local.f32 	%f134, [%rd104];
	ld.global.u32 	%r121, [%rd3+8];
	ld.global.u32 	%r122, [%rd3+4];
	mad.lo.s32 	%r123, %r122, %r128, %r130;
	mad.lo.s32 	%r124, %r123, %r121, %r136;
	add.s32 	%r125, %r124, 1;
	mul.wide.s32 	%rd105, %r125, 4;
	add.s64 	%rd106, %rd1, %rd105;
	ld.global.f32 	%f135, [%rd106];
	mul.f32 	%f136, %f134, %f135;
	sub.f32 	%f137, %f133, %f136;
	st.global.f32 	[%rd106+-4], %f137;
$L__BB0_25:
	add.s32 	%r130, %r130, 1;
	ld.global.u32 	%r140, [%rd3+4];
	setp.lt.s32 	%p18, %r130, %r140;
	@%p18 bra 	$L__BB0_4;
	ld.global.u32 	%r139, [%rd3];
$L__BB0_27:
	add.s32 	%r128, %r128, 1;
	setp.lt.s32 	%p19, %r128, %r139;
	@%p19 bra 	$L__BB0_2;
$L__BB0_28:
	ret;

}


// ===== COMPILED SASS (sm_100) =====

	.target	sm_100

	.elftype	@"ET_EXEC"


//--------------------- .note.nv.tkinfo           --------------------------
	.section	.note.nv.tkinfo,"",@"SHT_NOTE"
	.sectionflags	@"SHF_NOTE_NV_TKINFO"
	.tkinfo
        /*0018*/ 	.word	0x00000002
        /*0030*/ 	.string	""
        /*0030*/ 	.string	"ptxas"
        /*0030*/ 	.string	"Cuda compilation tools, release 13.0, V13.0.88"
        /*0030*/ 	.string	"Build cuda_13.0.r13.0/compiler.36424714_0"
        /*0030*/ 	.string	"-arch sm_100 -m 64 "



//--------------------- .note.nv.cuinfo           --------------------------
	.section	.note.nv.cuinfo,"",@"SHT_NOTE"
	.sectionflags	@"SHF_NOTE_NV_CUINFO"
        /*0018*/ 	.short	0x0002
        /*001a*/ 	.short	0x0064
        /*001c*/ 	.short	0x0082
	.zero		2


//--------------------- .nv.info                  --------------------------
	.section	.nv.info,"",@"SHT_CUDA_INFO"
	.align	4


	//----- nvinfo : EIATTR_REGCOUNT
	.align		4
        /*0000*/ 	.byte	0x04, 0x2f
        /*0002*/ 	.short	(.L_1 - .L_0)
	.align		4
.L_0:
        /*0004*/ 	.word	index@(_Z6gpu_bjPK1NPKfPf)
        /*0008*/ 	.word	0x00000028


	//----- nvinfo : EIATTR_FRAME_SIZE
	.align		4
.L_1:
        /*000c*/ 	.byte	0x04, 0x11
        /*000e*/ 	.short	(.L_3 - .L_2)
	.align		4
.L_2:
        /*0010*/ 	.word	index@($__internal_2_$__cuda_sm20_rcp_rn_f32_slowpath)
        /*0014*/ 	.word	0x00000320


	//----- nvinfo : EIATTR_FRAME_SIZE
	.align		4
.L_3:
        /*0018*/ 	.byte	0x04, 0x11
        /*001a*/ 	.short	(.L_5 - .L_4)
	.align		4
.L_4:
        /*001c*/ 	.word	index@($__internal_1_$__cuda_sm20_div_rn_f64_full)
        /*0020*/ 	.word	0x00000320


	//----- nvinfo : EIATTR_FRAME_SIZE
	.align		4
.L_5:
        /*0024*/ 	.byte	0x04, 0x11
        /*0026*/ 	.short	(.L_7 - .L_6)
	.align		4
.L_6:
        /*0028*/ 	.word	index@($__internal_0_$__cuda_sm20_dblrcp_rn_slowpath_v3)
        /*002c*/ 	.word	0x00000320


	//----- nvinfo : EIATTR_FRAME_SIZE
	.align		4
.L_7:
        /*0030*/ 	.byte	0x04, 0x11
        /*0032*/ 	.short	(.L_9 - .L_8)
	.align		4
.L_8:
        /*0034*/ 	.word	index@(_Z6gpu_bjPK1NPKfPf)
        /*0038*/ 	.word	0x00000320


	//----- nvinfo : EIATTR_MIN_STACK_SIZE
	.align		4
.L_9:
        /*003c*/ 	.byte	0x04, 0x12
        /*003e*/ 	.short	(.L_11 - .L_10)
	.align		4
.L_10:
        /*0040*/ 	.word	index@(_Z6gpu_bjPK1NPKfPf)
        /*0044*/ 	.word	0x00000320
.L_11:


//--------------------- .nv.compat                --------------------------
	.section	.nv.compat,"",@"SHT_CUDA_COMPAT_INFO"
	.align	4
        /*0000*/ 	.byte	0x02, 0x09, 0x00, 0x00, 0x02, 0x02, 0x01, 0x00, 0x02, 0x05, 0x05, 0x00, 0x03, 0x07, 0x01, 0x01
        /*0010*/ 	.byte	0x02, 0x03, 0x00, 0x00, 0x02, 0x06, 0x01, 0x00, 0x04, 0x0b, 0x08, 0x00, 0x01, 0x00, 0x00, 0x00
        /*0020*/ 	.byte	0x00, 0x00, 0x00, 0x00


//--------------------- .nv.info._Z6gpu_bjPK1NPKfPf --------------------------
	.section	.nv.info._Z6gpu_bjPK1NPKfPf,"",@"SHT_CUDA_INFO"
	.sectionflags	@""
	.align	4


	//----- nvinfo : EIATTR_CUDA_API_VERSION
	.align		4
        /*0000*/ 	.byte	0x04, 0x37
        /*0002*/ 	.short	(.L_13 - .L_12)
.L_12:
        /*0004*/ 	.word	0x00000082


	//----- nvinfo : EIATTR_KPARAM_INFO
	.align		4
.L_13:
        /*0008*/ 	.byte	0x04, 0x17
        /*000a*/ 	.short	(.L_15 - .L_14)
.L_14:
        /*000c*/ 	.word	0x00000000
        /*0010*/ 	.short	0x0002
        /*0012*/ 	.short	0x0010
        /*0014*/ 	.byte	0x00, 0xf5, 0x21, 0x00


	//----- nvinfo : EIATTR_KPARAM_INFO
	.align		4
.L_15:
        /*0018*/ 	.byte	0x04, 0x17
        /*001a*/ 	.short	(.L_17 - .L_16)
.L_16:
        /*001c*/ 	.word	0x00000000
        /*0020*/ 	.short	0x0001
        /*0022*/ 	.short	0x0008
        /*0024*/ 	.byte	0x00, 0xf5, 0x21, 0x00


	//----- nvinfo : EIATTR_KPARAM_INFO
	.align		4
.L_17:
        /*0028*/ 	.byte	0x04, 0x17
        /*002a*/ 	.short	(.L_19 - .L_18)
.L_18:
        /*002c*/ 	.word	0x00000000
        /*0030*/ 	.short	0x0000
        /*0032*/ 	.short	0x0000
        /*0034*/ 	.byte	0x00, 0xf5, 0x21, 0x00


	//----- nvinfo : EIATTR_SPARSE_MMA_MASK
	.align		4
.L_19:
        /*0038*/ 	.byte	0x03, 0x50
        /*003a*/ 	.short	0x0000


	//----- nvinfo : EIATTR_MAXREG_COUNT
	.align		4
        /*003c*/ 	.byte	0x03, 0x1b
        /*003e*/ 	.short	0x00ff


	//----- nvinfo : EIATTR_MERCURY_ISA_VERSION
	.align		4
        /*0040*/ 	.byte	0x03, 0x5f
        /*0042*/ 	.short	0x0101


	//----- nvinfo : EIATTR_VRC_CTA_INIT_COUNT
	.align		4
        /*0044*/ 	.byte	0x02, 0x4a
	.zero		1
	.zero		1


	//----- nvinfo : EIATTR_EXIT_INSTR_OFFSETS
	.align		4
        /*0048*/ 	.byte	0x04, 0x1c
        /*004a*/ 	.short	(.L_21 - .L_20)


	//   ....[0]....
.L_20:
        /*004c*/ 	.word	0x00000070


	//   ....[1]....
        /*0050*/ 	.word	0x000031c0


	//----- nvinfo : EIATTR_CRS_STACK_SIZE
	.align		4
.L_21:
        /*0054*/ 	.byte	0x04, 0x1e
        /*0056*/ 	.short	(.L_23 - .L_22)
.L_22:
        /*0058*/ 	.word	0x00000000


	//----- nvinfo : EIATTR_CBANK_PARAM_SIZE
	.align		4
.L_23:
        /*005c*/ 	.byte	0x03, 0x19
        /*005e*/ 	.short	0x0018


	//----- nvinfo : EIATTR_PARAM_CBANK
	.align		4
        /*0060*/ 	.byte	0x04, 0x0a
        /*0062*/ 	.short	(.L_25 - .L_24)
	.align		4
.L_24:
        /*0064*/ 	.word	index@(.nv.constant0._Z6gpu_bjPK1NPKfPf)
        /*0068*/ 	.short	0x0380
        /*006a*/ 	.short	0x0018


	//----- nvinfo : EIATTR_SW_WAR
	.align		4
.L_25:
        /*006c*/ 	.byte	0x04, 0x36
        /*006e*/ 	.short	(.L_27 - .L_26)
.L_26:
        /*0070*/ 	.word	0x00000008
.L_27:


//--------------------- .nv.callgraph             --------------------------
	.section	.nv.callgraph,"",@"SHT_CUDA_CALLGRAPH"
	.align	4
	.sectionentsize	8
	.align		4
        /*0000*/ 	.word	0x00000000
	.align		4
        /*0004*/ 	.word	0xffffffff
	.align		4
        /*0008*/ 	.word	0x00000000
	.align		4
        /*000c*/ 	.word	0xfffffffe
	.align		4
        /*0010*/ 	.word	0x00000000
	.align		4
        /*0014*/ 	.word	0xfffffffd
	.align		4
        /*0018*/ 	.word	0x00000000
	.align		4
        /*001c*/ 	.word	0xfffffffc


//--------------------- .text._Z6gpu_bjPK1NPKfPf  --------------------------
	.section	.text._Z6gpu_bjPK1NPKfPf,"ax",@progbits
	.align	128
        .global         _Z6gpu_bjPK1NPKfPf
        .type           _Z6gpu_bjPK1NPKfPf,@function
        .size           _Z6gpu_bjPK1NPKfPf,(.L_x_50 - _Z6gpu_bjPK1NPKfPf)
        .other          _Z6gpu_bjPK1NPKfPf,@"STO_CUDA_ENTRY STV_DEFAULT"
_Z6gpu_bjPK1NPKfPf:
.text._Z6gpu_bjPK1NPKfPf:
[----:B------:R-:W0:Y:S08]  /*0000*/  LDC R1, c[0x0][0x37c] ;  /* 0x0000df00ff017b82 */ /* 0x000e300000000800 */
[----:B------:R-:W1:Y:S01]  /*0010*/  LDC.64 R4, c[0x0][0x380] ;  /* 0x0000e000ff047b82 */ /* 0x000e620000000a00 */
[----:B------:R-:W1:Y:S01]  /*0020*/  LDCU.64 UR14, c[0x0][0x358] ;  /* 0x00006b00ff0e77ac */ /* 0x000e620008000a00 */
[----:B0-----:R-:W-:Y:S01]  /*0030*/  VIADD R1, R1, 0xfffffce0 ;  /* 0xfffffce001017836 */ /* 0x001fe20000000000 */
[----:B-1----:R-:W2:Y:S04]  /*0040*/  LDG.E R0, desc[UR14][R4.64] ;  /* 0x0000000e04007981 */ /* 0x002ea8000c1e1900 */
[----:B------:R-:W-:-:S02]  /*0050*/  R2UR UR17, R1 ;  /* 0x00000000011172ca */ /* 0x000fc400000e0000 */
[----:B--2---:R-:W-:-:S13]  /*0060*/  ISETP.GE.AND P0, PT, R0, 0x1, PT ;  /* 0x000000010000780c */ /* 0x004fda0003f06270 */
[----:B------:R-:W-:Y:S05]  /*0070*/  @!P0 EXIT ;  /* 0x000000000000894d */ /* 0x000fea0003800000 */
[----:B------:R-:W2:Y:S02]  /*0080*/  LDG.E R6, desc[UR14][R4.64+0x8] ;  /* 0x0000080e04067981 */ /* 0x000ea4000c1e1900 */
[----:B--2---:R-:W0:Y:S08]  /*0090*/  I2F.F64 R6, R6 ;  /* 0x0000000600067312 */ /* 0x004e300000201c00 */
[----:B0-----:R-:W0:Y:S01]  /*00a0*/  MUFU.RCP64H R3, R7 ;  /* 0x0000000700037308 */ /* 0x001e220000001800 */
[----:B------:R-:W-:-:S05]  /*00b0*/  VIADD R2, R7, 0x300402 ;  /* 0x0030040207027836 */ /* 0x000fca0000000000 */
[----:B------:R-:W-:Y:S01]  /*00c0*/  FSETP.GEU.AND P0, PT, |R2|, 5.8789094863358348022e-39, PT ;  /* 0x004004020200780b */ /* 0x000fe20003f0e200 */
[----:B0-----:R-:W-:-:S08]  /*00d0*/  DFMA R8, -R6, R2, 1 ;  /* 0x3ff000000608742b */ /* 0x001fd00000000102 */
[----:B------:R-:W-:-:S08]  /*00e0*/  DFMA R8, R8, R8, R8 ;  /* 0x000000080808722b */ /* 0x000fd00000000008 */
[----:B------:R-:W-:Y:S01]  /*00f0*/  DFMA R8, R2, R8, R2 ;  /* 0x000000080208722b */ /* 0x000fe20000000002 */
[----:B------:R-:W-:-:S07]  /*0100*/  MOV R2, R0 ;  /* 0x0000000000027202 */ /* 0x000fce0000000f00 */
[----:B------:R-:W-:-:S08]  /*0110*/  DFMA R10, -R6, R8, 1 ;  /* 0x3ff00000060a742b */ /* 0x000fd00000000108 */
[----:B------:R-:W-:Y:S01]  /*0120*/  DFMA R8, R8, R10, R8 ;  /* 0x0000000a0808722b */ /* 0x000fe20000000008 */
[----:B------:R-:W-:Y:S10]  /*0130*/  @P0 BRA `(.L_x_0) ;  /* 0x0000000000180947 */ /* 0x000ff40003800000 */
[----:B------:R-:W-:Y:S01]  /*0140*/  LOP3.LUT R0, R7, 0x7fffffff, RZ, 0xc0, !PT ;  /* 0x7fffffff07007812 */ /* 0x000fe200078ec0ff */
[----:B------:R-:W-:Y:S02]  /*0150*/  IMAD.MOV.U32 R12, RZ, RZ, R6 ;  /* 0x000000ffff0c7224 */ /* 0x000fe400078e0006 */
[----:B------:R-:W-:Y:S01]  /*0160*/  IMAD.MOV.U32 R13, RZ, RZ, R7 ;  /* 0x000000ffff0d7224 */ /* 0x000fe200078e0007 */
[----:B------:R-:W-:Y:S02]  /*0170*/  IADD3 R11, PT, PT, R0, -0x100000, RZ ;  /* 0xfff00000000b7810 */ /* 0x000fe40007ffe0ff */
[----:B------:R-:W-:-:S07]  /*0180*/  MOV R0, 0x1a0 ;  /* 0x000001a000007802 */ /* 0x000fce0000000f00 */
[----:B------:R-:W-:Y:S05]  /*0190*/  CALL.REL.NOINC `($__internal_0_$__cuda_sm20_dblrcp_rn_slowpath_v3) ;  /* 0x00000030000c7944 */ /* 0x000fea0003c00000 */
.L_x_0:
[----:B------:R-:W0:Y:S02]  /*01a0*/  F2F.F32.F64 R8, R8 ;  /* 0x0000000800087310 */ /* 0x000e240000301000 */
[----:B0-----:R-:W-:-:S04]  /*01b0*/  FMUL R4, R8, R8 ;  /* 0x0000000808047220 */ /* 0x001fc80000400000 */
[----:B------:R-:W-:-:S05]  /*01c0*/  VIADD R0, R4, 0x1800000 ;  /* 0x0180000004007836 */ /* 0x000fca0000000000 */
[----:B------:R-:W-:-:S04]  /*01d0*/  LOP3.LUT R0, R0, 0x7f800000, RZ, 0xc0, !PT ;  /* 0x7f80000000007812 */ /* 0x000fc800078ec0ff */
[----:B------:R-:W-:-:S13]  /*01e0*/  ISETP.GT.U32.AND P0, PT, R0, 0x1ffffff, PT ;  /* 0x01ffffff0000780c */ /* 0x000fda0003f04070 */
[----:B------:R-:W-:Y:S05]  /*01f0*/  @P0 BRA `(.L_x_1) ;  /* 0x0000000000140947 */ /* 0x000fea0003800000 */
[----:B------:R-:W-:Y:S01]  /*0200*/  IMAD.MOV.U32 R0, RZ, RZ, R4 ;  /* 0x000000ffff007224 */ /* 0x000fe200078e0004 */
[----:B------:R-:W-:-:S07]  /*0210*/  MOV R10, 0x230 ;  /* 0x00000230000a7802 */ /* 0x000fce0000000f00 */
[----:B------:R-:W-:Y:S05]  /*0220*/  CALL.REL.NOINC `($__internal_2_$__cuda_sm20_rcp_rn_f32_slowpath) ;  /* 0x0000003800047944 */ /* 0x000fea0003c00000 */
[----:B------:R-:W-:Y:S01]  /*0230*/  MOV R5, R4 ;  /* 0x0000000400057202 */ /* 0x000fe20000000f00 */
[----:B------:R-:W-:Y:S06]  /*0240*/  BRA `(.L_x_2) ;  /* 0x0000000000107947 */ /* 0x000fec0003800000 */
.L_x_1:
[----:B------:R-:W0:Y:S02]  /*0250*/  MUFU.RCP R5, R4 ;  /* 0x0000000400057308 */ /* 0x000e240000001000 */
[----:B0-----:R-:W-:-:S04]  /*0260*/  FFMA R0, R4, R5, -1 ;  /* 0xbf80000004007423 */ /* 0x001fc80000000005 */
[----:B------:R-:W-:-:S04]  /*0270*/  FADD.FTZ R0, -R0, -RZ ;  /* 0x800000ff00007221 */ /* 0x000fc80000010100 */
[----:B------:R-:W-:-:S07]  /*0280*/  FFMA R5, R5, R0, R5 ;  /* 0x0000000005057223 */ /* 0x000fce0000000005 */
.L_x_2:
[----:B------:R-:W0:Y:S02]  /*0290*/  LDC.64 R14, c[0x0][0x380] ;  /* 0x0000e000ff0e7b82 */ /* 0x000e240000000a00 */
[----:B0-----:R-:W2:Y:S02]  /*02a0*/  LDG.E R14, desc[UR14][R14.64+0x4] ;  /* 0x0000040e0e0e7981 */ /* 0x001ea4000c1e1900 */
[----:B--2---:R-:W0:Y:S01]  /*02b0*/  I2F.F64 R6, R14 ;  /* 0x0000000e00067312 */ /* 0x004e220000201c00 */
[----:B------:R-:W-:-:S07]  /*02c0*/  R2UR UR8, R14 ;  /* 0x000000000e0872ca */ /* 0x000fce00000e0000 */
[----:B0-----:R-:W0:Y:S01]  /*02d0*/  MUFU.RCP64H R9, R7 ;  /* 0x0000000700097308 */ /* 0x001e220000001800 */
[----:B------:R-:W-:-:S05]  /*02e0*/  VIADD R8, R7, 0x300402 ;  /* 0x0030040207087836 */ /* 0x000fca0000000000 */
[----:B------:R-:W-:Y:S01]  /*02f0*/  FSETP.GEU.AND P0, PT, |R8|, 5.8789094863358348022e-39, PT ;  /* 0x004004020800780b */ /* 0x000fe20003f0e200 */
[----:B0-----:R-:W-:-:S08]  /*0300*/  DFMA R10, -R6, R8, 1 ;  /* 0x3ff00000060a742b */ /* 0x001fd00000000108 */
[----:B------:R-:W-:-:S08]  /*0310*/  DFMA R10, R10, R10, R10 ;  /* 0x0000000a0a0a722b */ /* 0x000fd0000000000a */
[----:B------:R-:W-:-:S08]  /*0320*/  DFMA R10, R8, R10, R8 ;  /* 0x0000000a080a722b */ /* 0x000fd00000000008 */
[----:B------:R-:W-:-:S08]  /*0330*/  DFMA R12, -R6, R10, 1 ;  /* 0x3ff00000060c742b */ /* 0x000fd0000000010a */
[----:B------:R-:W-:Y:S01]  /*0340*/  DFMA R10, R10, R12, R10 ;  /* 0x0000000c0a0a722b */ /* 0x000fe2000000000a */
[----:B------:R-:W-:Y:S10]  /*0350*/  @P0 BRA `(.L_x_3) ;  /* 0x0000000000200947 */ /* 0x000ff40003800000 */
[----:B------:R-:W-:Y:S01]  /*0360*/  LOP3.LUT R0, R7, 0x7fffffff, RZ, 0xc0, !PT ;  /* 0x7fffffff07007812 */ /* 0x000fe200078ec0ff */
[----:B------:R-:W-:Y:S01]  /*0370*/  IMAD.MOV.U32 R12, RZ, RZ, R6 ;  /* 0x000000ffff0c7224 */ /* 0x000fe200078e0006 */
[----:B------:R-:W-:-:S03]  /*0380*/  MOV R13, R7 ;  /* 0x00000007000d7202 */ /* 0x000fc60000000f00 */
[----:B------:R-:W-:Y:S01]  /*0390*/  VIADD R11, R0, 0xfff00000 ;  /* 0xfff00000000b7836 */ /* 0x000fe20000000000 */
[----:B------:R-:W-:-:S07]  /*03a0*/  MOV R0, 0x3c0 ;  /* 0x000003c000007802 */ /* 0x000fce0000000f00 */
[----:B------:R-:W-:Y:S05]  /*03b0*/  CALL.REL.NOINC `($__internal_0_$__cuda_sm20_dblrcp_rn_slowpath_v3) ;  /* 0x0000002c00847944 */ /* 0x000fea0003c00000 */
[----:B------:R-:W-:Y:S01]  /*03c0*/  IMAD.MOV.U32 R10, RZ, RZ, R8 ;  /* 0x000000ffff0a7224 */ /* 0x000fe200078e0008 */
[----:B------:R-:W-:-:S07]  /*03d0*/  MOV R11, R9 ;  /* 0x00000009000b7202 */ /* 0x000fce0000000f00 */
.L_x_3:
        /* <DEDUP_REMOVED lines=11> */
.L_x_4:
[----:B------:R-:W0:Y:S02]  /*0490*/  MUFU.RCP R3, R4 ;  /* 0x0000000400037308 */ /* 0x000e240000001000 */
[----:B0-----:R-:W-:-:S04]  /*04a0*/  FFMA R0, R4, R3, -1 ;  /* 0xbf80000004007423 */ /* 0x001fc80000000003 */
[----:B------:R-:W-:-:S04]  /*04b0*/  FADD.FTZ R0, -R0, -RZ ;  /* 0x800000ff00007221 */ /* 0x000fc80000010100 */
[----:B------:R-:W-:-:S07]  /*04c0*/  FFMA R3, R3, R0, R3 ;  /* 0x0000000003037223 */ /* 0x000fce0000000003 */
.L_x_5:
[----:B------:R-:W0:Y:S08]  /*04d0*/  I2F.F64.U32 R12, R2 ;  /* 0x00000002000c7312 */ /* 0x000e300000201800 */
        /* <DEDUP_REMOVED lines=9> */
[----:B------:R-:W-:-:S05]  /*0570*/  LOP3.LUT R0, R13, 0x7fffffff, RZ, 0xc0, !PT ;  /* 0x7fffffff0d007812 */ /* 0x000fca00078ec0ff */
[----:B------:R-:W-:Y:S01]  /*0580*/  VIADD R11, R0, 0xfff00000 ;  /* 0xfff00000000b7836 */ /* 0x000fe20000000000 */
[----:B------:R-:W-:-:S07]  /*0590*/  MOV R0, 0x5b0 ;  /* 0x000005b000007802 */ /* 0x000fce0000000f00 */
[----:B------:R-:W-:Y:S05]  /*05a0*/  CALL.REL.NOINC `($__internal_0_$__cuda_sm20_dblrcp_rn_slowpath_v3) ;  /* 0x0000002c00087944 */ /* 0x000fea0003c00000 */
.L_x_6:
[----:B------:R-:W0:Y:S02]  /*05b0*/  F2F.F32.F64 R8, R8 ;  /* 0x0000000800087310 */ /* 0x000e240000301000 */
[----:B0-----:R-:W-:-:S05]  /*05c0*/  FMUL R11, R8, R8 ;  /* 0x00000008080b7220 */ /* 0x001fca0000400000 */
[----:B------:R-:W-:-:S04]  /*05d0*/  IADD3 R0, PT, PT, R11, 0x1800000, RZ ;  /* 0x018000000b007810 */ /* 0x000fc80007ffe0ff */
[----:B------:R-:W-:-:S04]  /*05e0*/  LOP3.LUT R0, R0, 0x7f800000, RZ, 0xc0, !PT ;  /* 0x7f80000000007812 */ /* 0x000fc800078ec0ff */
[----:B------:R-:W-:-:S13]  /*05f0*/  ISETP.GT.U32.AND P0, PT, R0, 0x1ffffff, PT ;  /* 0x01ffffff0000780c */ /* 0x000fda0003f04070 */
[----:B------:R-:W-:Y:S05]  /*0600*/  @P0 BRA `(.L_x_7) ;  /* 0x0000000000140947 */ /* 0x000fea0003800000 */
[----:B------:R-:W-:Y:S01]  /*0610*/  IMAD.MOV.U32 R0, RZ, RZ, R11 ;  /* 0x000000ffff007224 */ /* 0x000fe200078e000b */
[----:B------:R-:W-:-:S07]  /*0620*/  MOV R10, 0x640 ;  /* 0x00000640000a7802 */ /* 0x000fce0000000f00 */
[----:B------:R-:W-:Y:S05]  /*0630*/  CALL.REL.NOINC `($__internal_2_$__cuda_sm20_rcp_rn_f32_slowpath) ;  /* 0x0000003400007944 */ /* 0x000fea0003c00000 */
[----:B------:R-:W-:Y:S01]  /*0640*/  IMAD.MOV.U32 R0, RZ, RZ, R4 ;  /* 0x000000ffff007224 */ /* 0x000fe200078e0004 */
[----:B------:R-:W-:Y:S06]  /*0650*/  BRA `(.L_x_8) ;  /* 0x0000000000107947 */ /* 0x000fec0003800000 */
.L_x_7:
[----:B------:R-:W0:Y:S02]  /*0660*/  MUFU.RCP R0, R11 ;  /* 0x0000000b00007308 */ /* 0x000e240000001000 */
[----:B0-----:R-:W-:-:S04]  /*0670*/  FFMA R4, R11, R0, -1 ;  /* 0xbf8000000b047423 */ /* 0x001fc80000000000 */
[----:B------:R-:W-:-:S04]  /*0680*/  FADD.FTZ R7, -R4, -RZ ;  /* 0x800000ff04077221 */ /* 0x000fc80000010100 */
[----:B------:R-:W-:-:S07]  /*0690*/  FFMA R0, R0, R7, R0 ;  /* 0x0000000700007223 */ /* 0x000fce0000000000 */
.L_x_8:
[----:B------:R-:W-:Y:S01]  /*06a0*/  FADD R0, R0, R3 ;  /* 0x0000000300007221 */ /* 0x000fe20000000000 */
[----:B------:R-:W-:-:S03]  /*06b0*/  MOV R6, 0x1 ;  /* 0x0000000100067802 */ /* 0x000fc60000000f00 */
[C---:B------:R-:W-:Y:S01]  /*06c0*/  FFMA R0, R5.reuse, 10000, R0 ;  /* 0x461c400005007823 */ /* 0x040fe20000000000 */
[----:B------:R-:W-:-:S03]  /*06d0*/  FMUL R5, R5, -10000 ;  /* 0xc61c400005057820 */ /* 0x000fc60000400000 */
[----:B------:R-:W0:Y:S08]  /*06e0*/  F2F.F64.F32 R26, R0 ;  /* 0x00000000001a7310 */ /* 0x000e300000201800 */
[----:B------:R-:W1:Y:S01]  /*06f0*/  F2F.F64.F32 R24, R5 ;  /* 0x0000000500187310 */ /* 0x000e620000201800 */
[----:B0-----:R-:W-:-:S07]  /*0700*/  DFMA R26, R26, 2, RZ ;  /* 0x400000001a1a782b */ /* 0x001fce00000000ff */
[----:B------:R-:W0:Y:S01]  /*0710*/  MUFU.RCP64H R7, R27 ;  /* 0x0000001b00077308 */ /* 0x000e220000001800 */
[----:B-1----:R-:W-:Y:S01]  /*0720*/  FSETP.GEU.AND P1, PT, |R25|, 6.5827683646048100446e-37, PT ;  /* 0x036000001900780b */ /* 0x002fe20003f2e200 */
[----:B0-----:R-:W-:-:S08]  /*0730*/  DFMA R8, -R26, R6, 1 ;  /* 0x3ff000001a08742b */ /* 0x001fd00000000106 */
[----:B------:R-:W-:-:S08]  /*0740*/  DFMA R8, R8, R8, R8 ;  /* 0x000000080808722b */ /* 0x000fd00000000008 */
[----:B------:R-:W-:-:S08]  /*0750*/  DFMA R8, R6, R8, R6 ;  /* 0x000000080608722b */ /* 0x000fd00000000006 */
[----:B------:R-:W-:-:S08]  /*0760*/  DFMA R6, -R26, R8, 1 ;  /* 0x3ff000001a06742b */ /* 0x000fd00000000108 */
[----:B------:R-:W-:-:S08]  /*0770*/  DFMA R6, R8, R6, R8 ;  /* 0x000000060806722b */ /* 0x000fd00000000008 */
[----:B------:R-:W-:-:S08]  /*0780*/  DMUL R8, R24, R6 ;  /* 0x0000000618087228 */ /* 0x000fd00000000000 */
[----:B------:R-:W-:-:S08]  /*0790*/  DFMA R10, -R26, R8, R24 ;  /* 0x000000081a0a722b */ /* 0x000fd00000000118 */
[----:B------:R-:W-:-:S10]  /*07a0*/  DFMA R8, R6, R10, R8 ;  /* 0x0000000a0608722b */ /* 0x000fd40000000008 */
[----:B------:R-:W-:-:S05]  /*07b0*/  FFMA R0, RZ, R27, R9 ;  /* 0x0000001bff007223 */ /* 0x000fca0000000009 */
[----:B------:R-:W-:-:S13]  /*07c0*/  FSETP.GT.AND P0, PT, |R0|, 1.469367938527859385e-39, PT ;  /* 0x001000000000780b */ /* 0x000fda0003f04200 */
[----:B------:R-:W-:Y:S05]  /*07d0*/  @P0 BRA P1, `(.L_x_9) ;  /* 0x0000000000180947 */ /* 0x000fea0000800000 */
[----:B------:R-:W-:Y:S01]  /*07e0*/  IMAD.MOV.U32 R10, RZ, RZ, R24 ;  /* 0x000000ffff0a7224 */ /* 0x000fe200078e0018 */
[----:B------:R-:W-:Y:S01]  /*07f0*/  MOV R12, R26 ;  /* 0x0000001a000c7202 */ /* 0x000fe20000000f00 */
[----:B------:R-:W-:Y:S01]  /*0800*/  IMAD.MOV.U32 R11, RZ, RZ, R25 ;  /* 0x000000ffff0b7224 */ /* 0x000fe200078e0019 */
[----:B------:R-:W-:Y:S01]  /*0810*/  MOV R6, 0x840 ;  /* 0x0000084000067802 */ /* 0x000fe20000000f00 */
[----:B------:R-:W-:-:S07]  /*0820*/  IMAD.MOV.U32 R13, RZ, RZ, R27 ;  /* 0x000000ffff0d7224 */ /* 0x000fce00078e001b */
[----:B------:R-:W-:Y:S05]  /*0830*/  CALL.REL.NOINC `($__internal_1_$__cuda_sm20_div_rn_f64_full) ;  /* 0x0000002c00087944 */ /* 0x000fea0003c00000 */
.L_x_9:
[----:B------:R-:W-:Y:S01]  /*0840*/  VIADD R3, R1, 0x190 ;  /* 0x0000019001037836 */ /* 0x000fe20000000000 */
[----:B------:R0:W1:Y:S01]  /*0850*/  F2F.F32.F64 R0, R8 ;  /* 0x0000000800007310 */ /* 0x0000620000301000 */
[----:B------:R-:W-:-:S03]  /*0860*/  UMOV UR4, URZ ;  /* 0x000000ff00047c82 */ /* 0x000fc60008000000 */
[----:B------:R-:W-:-:S15]  /*0870*/  R2UR UR16, R3 ;  /* 0x00000000031072ca */ /* 0x000fde00000e0000 */
.L_x_35:
[----:B------:R-:W-:-:S09]  /*0880*/  UISETP.GE.AND UP0, UPT, UR8, 0x1, UPT ;  /* 0x000000010800788c */ /* 0x000fd2000bf06270 */
[----:B0123--:R-:W-:Y:S05]  /*0890*/  BRA.U !UP0, `(.L_x_10) ;  /* 0x00000029083c7547 */ /* 0x00ffea000b800000 */
[----:B------:R-:W-:-:S05]  /*08a0*/  UMOV UR5, URZ ;  /* 0x000000ff00057c82 */ /* 0x000fca0008000000 */
.L_x_34:
[----:B--2---:R-:W2:Y:S01]  /*08b0*/  LDC.64 R2, c[0x0][0x380] ;  /* 0x0000e000ff027b82 */ /* 0x004ea20000000a00 */
[----:B------:R-:W3:Y:S01]  /*08c0*/  LDCU.64 UR6, c[0x0][0x388] ;  /* 0x00007100ff0677ac */ /* 0x000ee20008000a00 */
[----:B--2---:R-:W2:Y:S01]  /*08d0*/  LDG.E R2, desc[UR14][R2.64+0x8] ;  /* 0x0000080e02027981 */ /* 0x004ea2000c1e1900 */
[----:B------:R-:W-:Y:S01]  /*08e0*/  UIMAD UR8, UR4, UR8, UR5 ;  /* 0x00000008040872a4 */ /* 0x000fe2000f8e0205 */
[----:B0-----:R-:W0:Y:S01]  /*08f0*/  MUFU.RCP64H R7, R27 ;  /* 0x0000001b00077308 */ /* 0x001e220000001800 */
[----:B------:R-:W-:Y:S01]  /*0900*/  IMAD.MOV.U32 R6, RZ, RZ, 0x1 ;  /* 0x00000001ff067424 */ /* 0x000fe200078e00ff */
[----:B--2---:R-:W-:-:S13]  /*0910*/  R2UR UR10, R2 ;  /* 0x00000000020a72ca */ /* 0x004fda00000e0000 */
[----:B------:R-:W-:-:S04]  /*0920*/  UIMAD UR12, UR10, UR8, URZ ;  /* 0x000000080a0c72a4 */ /* 0x000fc8000f8e02ff */
[----:B---3--:R-:W-:-:S06]  /*0930*/  UIMAD.WIDE UR6, UR12, 0x4, UR6 ;  /* 0x000000040c0678a5 */ /* 0x008fcc000f8e0206 */
[----:B-1----:R-:W-:Y:S01]  /*0940*/  MOV R12, UR6 ;  /* 0x00000006000c7c02 */ /* 0x002fe20008000f00 */
[----:B------:R-:W-:-:S05]  /*0950*/  IMAD.U32 R13, RZ, RZ, UR7 ;  /* 0x00000007ff0d7e24 */ /* 0x000fca000f8e00ff */
[----:B------:R-:W2:Y:S01]  /*0960*/  LDG.E R10, desc[UR14][R12.64] ;  /* 0x0000000e0c0a7981 */ /* 0x000ea2000c1e1900 */
[----:B0-----:R-:W-:-:S03]  /*0970*/  DFMA R8, -R26, R6, 1 ;  /* 0x3ff000001a08742b */ /* 0x001fc60000000106 */
[----:B-1----:R0:W-:Y:S05]  /*0980*/  STL [R1], R0 ;  /* 0x0000000001007387 */ /* 0x0021ea0000100800 */
[----:B------:R-:W-:-:S08]  /*0990*/  DFMA R8, R8, R8, R8 ;  /* 0x000000080808722b */ /* 0x000fd00000000008 */
[----:B------:R-:W-:-:S08]  /*09a0*/  DFMA R8, R6, R8, R6 ;  /* 0x000000080608722b */ /* 0x000fd00000000006 */
[----:B------:R-:W-:-:S08]  /*09b0*/  DFMA R2, -R26, R8, 1 ;  /* 0x3ff000001a02742b */ /* 0x000fd00000000108 */
[----:B------:R-:W-:Y:S01]  /*09c0*/  DFMA R6, R8, R2, R8 ;  /* 0x000000020806722b */ /* 0x000fe20000000008 */
[----:B--2---:R-:W1:Y:S07]  /*09d0*/  F2F.F64.F32 R10, R10 ;  /* 0x0000000a000a7310 */ /* 0x004e6e0000201800 */
[----:B-1----:R-:W-:Y:S01]  /*09e0*/  DMUL R8, R6, R10 ;  /* 0x0000000a06087228 */ /* 0x002fe20000000000 */
[----:B------:R-:W-:-:S07]  /*09f0*/  FSETP.GEU.AND P1, PT, |R11|, 6.5827683646048100446e-37, PT ;  /* 0x036000000b00780b */ /* 0x000fce0003f2e200 */
[----:B------:R-:W-:-:S08]  /*0a00*/  DFMA R2, -R26, R8, R10 ;  /* 0x000000081a02722b */ /* 0x000fd0000000010a */
[----:B------:R-:W-:-:S10]  /*0a10*/  DFMA R8, R6, R2, R8 ;  /* 0x000000020608722b */ /* 0x000fd40000000008 */
[----:B------:R-:W-:-:S05]  /*0a20*/  FFMA R2, RZ, R27, R9 ;  /* 0x0000001bff027223 */ /* 0x000fca0000000009 */
[----:B------:R-:W-:-:S13]  /*0a30*/  FSETP.GT.AND P0, PT, |R2|, 1.469367938527859385e-39, PT ;  /* 0x001000000200780b */ /* 0x000fda0003f04200 */
[----:B0-----:R-:W-:Y:S05]  /*0a40*/  @P0 BRA P1, `(.L_x_11) ;  /* 0x0000000000100947 */ /* 0x001fea0000800000 */
[----:B------:R-:W-:Y:S01]  /*0a50*/  MOV R12, R26 ;  /* 0x0000001a000c7202 */ /* 0x000fe20000000f00 */
[----:B------:R-:W-:Y:S01]  /*0a60*/  IMAD.MOV.U32 R13, RZ, RZ, R27 ;  /* 0x000000ffff0d7224 */ /* 0x000fe200078e001b */
[----:B------:R-:W-:-:S07]  /*0a70*/  MOV R6, 0xa90 ;  /* 0x00000a9000067802 */ /* 0x000fce0000000f00 */
[----:B------:R-:W-:Y:S05]  /*0a80*/  CALL.REL.NOINC `($__internal_1_$__cuda_sm20_div_rn_f64_full) ;  /* 0x0000002800747944 */ /* 0x000fea0003c00000 */
.L_x_11:
[----:B------:R-:W0:Y:S01]  /*0a90*/  F2F.F32.F64 R8, R8 ;  /* 0x0000000800087310 */ /* 0x000e220000301000 */
[----:B------:R-:W-:Y:S01]  /*0aa0*/  UISETP.GE.AND UP0, UPT, UR10, 0x2, UPT ;  /* 0x000000020a00788c */ /* 0x000fe2000bf06270 */
[----:B0-----:R0:W-:Y:S08]  /*0ab0*/  STL [R1+0x190], R8 ;  /* 0x0001900801007387 */ /* 0x0011f00000100800 */
[----:B------:R-:W-:Y:S05]  /*0ac0*/  BRA.U !UP0, `(.L_x_12) ;  /* 0x00000019081c7547 */ /* 0x000fea000b800000 */
[----:B------:R-:W-:Y:S02]  /*0ad0*/  UISETP.GE.U32.AND UP0, UPT, UR10, 0x5, UPT ;  /* 0x000000050a00788c */ /* 0x000fe4000bf06070 */
[----:B------:R-:W-:Y:S01]  /*0ae0*/  UIADD3 UR11, UPT, UPT, UR10, -0x1, URZ ;  /* 0xffffffff0a0b7890 */ /* 0x000fe2000fffe0ff */
[----:B------:R-:W-:-:S03]  /*0af0*/  UMOV UR8, 0x1 ;  /* 0x0000000100087882 */ /* 0x000fc60000000000 */
[----:B------:R-:W-:-:S03]  /*0b00*/  ULOP3.LUT UR13, UR11, 0x3, URZ, 0xc0, !UPT ;  /* 0x000000030b0d7892 */ /* 0x000fc6000f8ec0ff */
[----:B------:R-:W-:Y:S09]  /*0b10*/  BRA.U !UP0, `(.L_x_13) ;  /* 0x0000000d08647547 */ /* 0x000ff2000b800000 */
[----:B------:R-:W1:Y:S01]  /*0b20*/  LDCU.64 UR8, c[0x0][0x388] ;  /* 0x00007100ff0877ac */ /* 0x000e620008000a00 */
[C---:B------:R-:W-:Y:S01]  /*0b30*/  VIADD R4, R1.reuse, 0x198 ;  /* 0x0000019801047836 */ /* 0x040fe20000000000 */
[----:B------:R-:W-:Y:S01]  /*0b40*/  IADD3 R3, PT, PT, R1, 0x8, RZ ;  /* 0x0000000801037810 */ /* 0x000fe20007ffe0ff */
[----:B------:R-:W-:Y:S01]  /*0b50*/  IMAD.MOV.U32 R2, RZ, RZ, RZ ;  /* 0x000000ffff027224 */ /* 0x000fe200078e00ff */
[----:B------:R-:W-:-:S04]  /*0b60*/  ULOP3.LUT UR11, UR11, 0xfffffffc, URZ, 0xc0, !UPT ;  /* 0xfffffffc0b0b7892 */ /* 0x000fc8000f8ec0ff */
[----:B------:R-:W-:Y:S02]  /*0b70*/  UIADD3 UR11, UPT, UPT, -UR11, URZ, URZ ;  /* 0x000000ff0b0b7290 */ /* 0x000fe4000fffe1ff */
[----:B-1----:R-:W-:-:S04]  /*0b80*/  UIMAD.WIDE UR8, UR12, 0x4, UR8 ;  /* 0x000000040c0878a5 */ /* 0x002fc8000f8e0208 */
[----:B------:R-:W-:-:S06]  /*0b90*/  UIADD3 UR8, UP0, UPT, UR8, 0x8, URZ ;  /* 0x0000000808087890 */ /* 0x000fcc000ff1e0ff */
[----:B------:R-:W-:Y:S01]  /*0ba0*/  PLOP3.LUT P0, PT, PT, PT, UP0, 0x80, 0x8 ;  /* 0x000000000008781c */ /* 0x000fe20003f0f008 */
[----:B------:R-:W-:-:S03]  /*0bb0*/  IMAD.U32 R22, RZ, RZ, UR8 ;  /* 0x00000008ff167e24 */ /* 0x000fc6000f8e00ff */
[----:B------:R-:W-:-:S09]  /*0bc0*/  IADD3.X R23, PT, PT, RZ, UR9, RZ, P0, !PT ;  /* 0x00000009ff177c10 */ /* 0x000fd200087fe4ff */
.L_x_22:
[----:B------:R-:W2:Y:S01]  /*0bd0*/  LDL R6, [R3+-0x8] ;  /* 0xfffff80003067983 */ /* 0x000ea20000100800 */
[----:B------:R-:W-:Y:S01]  /*0be0*/  FSETP.GEU.AND P1, PT, |R25|, 6.5827683646048100446e-37, PT ;  /* 0x036000001900780b */ /* 0x000fe20003f2e200 */
[----:B--2---:R-:W-:Y:S01]  /*0bf0*/  FMUL R12, R5, R6 ;  /* 0x00000006050c7220 */ /* 0x004fe20000400000 */
[----:B------:R-:W-:-:S03]  /*0c00*/  IMAD.MOV.U32 R6, RZ, RZ, 0x1 ;  /* 0x00000001ff067424 */ /* 0x000fc600078e00ff */
[----:B------:R-:W1:Y:S02]  /*0c10*/  F2F.F64.F32 R18, R12 ;  /* 0x0000000c00127310 */ /* 0x000e640000201800 */
[----:B-1----:R-:W-:-:S06]  /*0c20*/  DADD R18, R26, -R18 ;  /* 0x000000001a127229 */ /* 0x002fcc0000000812 */
[----:B------:R-:W0:Y:S02]  /*0c30*/  MUFU.RCP64H R7, R19 ;  /* 0x0000001300077308 */ /* 0x000e240000001800 */
        /* <DEDUP_REMOVED lines=17> */
.L_x_14:
[----:B------:R-:W0:Y:S01]  /*0d50*/  F2F.F32.F64 R16, R8 ;  /* 0x0000000800107310 */ /* 0x000e220000301000 */
[----:B------:R-:W2:Y:S04]  /*0d60*/  LDG.E R12, desc[UR14][R22.64+-0x4] ;  /* 0xfffffc0e160c7981 */ /* 0x000ea8000c1e1900 */
[----:B0-----:R0:W-:Y:S04]  /*0d70*/  STL [R3+-0x4], R16 ;  /* 0xfffffc1003007387 */ /* 0x0011e80000100800 */
[----:B------:R-:W2:Y:S01]  /*0d80*/  LDL R13, [R4+-0x8] ;  /* 0xfffff800040d7983 */ /* 0x000ea20000100800 */
[----:B------:R-:W1:Y:S01]  /*0d90*/  MUFU.RCP64H R7, R19 ;  /* 0x0000001300077308 */ /* 0x000e620000001800 */
[----:B------:R-:W-:-:S06]  /*0da0*/  MOV R6, 0x1 ;  /* 0x0000000100067802 */ /* 0x000fcc0000000f00 */
[----:B-1----:R-:W-:-:S08]  /*0db0*/  DFMA R10, -R18, R6, 1 ;  /* 0x3ff00000120a742b */ /* 0x002fd00000000106 */
[----:B------:R-:W-:-:S08]  /*0dc0*/  DFMA R10, R10, R10, R10 ;  /* 0x0000000a0a0a722b */ /* 0x000fd0000000000a */
[----:B------:R-:W-:Y:S01]  /*0dd0*/  DFMA R6, R6, R10, R6 ;  /* 0x0000000a0606722b */ /* 0x000fe20000000006 */
[----:B--2---:R-:W-:-:S07]  /*0de0*/  FFMA R10, -R5, R13, R12 ;  /* 0x0000000d050a7223 */ /* 0x004fce000000010c */
[----:B------:R-:W-:Y:S01]  /*0df0*/  DFMA R12, -R18, R6, 1 ;  /* 0x3ff00000120c742b */ /* 0x000fe20000000106 */
[----:B------:R-:W1:Y:S07]  /*0e00*/  F2F.F64.F32 R10, R10 ;  /* 0x0000000a000a7310 */ /* 0x000e6e0000201800 */
[----:B------:R-:W-:-:S08]  /*0e10*/  DFMA R12, R6, R12, R6 ;  /* 0x0000000c060c722b */ /* 0x000fd00000000006 */
[----:B-1----:R-:W-:Y:S01]  /*0e20*/  DMUL R8, R12, R10 ;  /* 0x0000000a0c087228 */ /* 0x002fe20000000000 */
[----:B------:R-:W-:-:S07]  /*0e30*/  FSETP.GEU.AND P1, PT, |R11|, 6.5827683646048100446e-37, PT ;  /* 0x036000000b00780b */ /* 0x000fce0003f2e200 */
[----:B------:R-:W-:-:S08]  /*0e40*/  DFMA R6, -R18, R8, R10 ;  /* 0x000000081206722b */ /* 0x000fd0000000010a */
[----:B------:R-:W-:-:S10]  /*0e50*/  DFMA R8, R12, R6, R8 ;  /* 0x000000060c08722b */ /* 0x000fd40000000008 */
[----:B------:R-:W-:-:S05]  /*0e60*/  FFMA R6, RZ, R19, R9 ;  /* 0x00000013ff067223 */ /* 0x000fca0000000009 */
[----:B------:R-:W-:-:S13]  /*0e70*/  FSETP.GT.AND P0, PT, |R6|, 1.469367938527859385e-39, PT ;  /* 0x001000000600780b */ /* 0x000fda0003f04200 */
[----:B0-----:R-:W-:Y:S05]  /*0e80*/  @P0 BRA P1, `(.L_x_15) ;  /* 0x0000000000100947 */ /* 0x001fea0000800000 */
[----:B------:R-:W-:Y:S01]  /*0e90*/  IMAD.MOV.U32 R12, RZ, RZ, R18 ;  /* 0x000000ffff0c7224 */ /* 0x000fe200078e0012 */
[----:B------:R-:W-:Y:S01]  /*0ea0*/  MOV R6, 0xed0 ;  /* 0x00000ed000067802 */ /* 0x000fe20000000f00 */
[----:B------:R-:W-:-:S07]  /*0eb0*/  IMAD.MOV.U32 R13, RZ, RZ, R19 ;  /* 0x000000ffff0d7224 */ /* 0x000fce00078e0013 */
[----:B------:R-:W-:Y:S05]  /*0ec0*/  CALL.REL.NOINC `($__internal_1_$__cuda_sm20_div_rn_f64_full) ;  /* 0x0000002400647944 */ /* 0x000fea0003c00000 */
.L_x_15:
[----:B------:R-:W-:Y:S01]  /*0ed0*/  FMUL R12, R5, R16 ;  /* 0x00000010050c7220 */ /* 0x000fe20000400000 */
[----:B------:R-:W-:Y:S01]  /*0ee0*/  MOV R6, 0x1 ;  /* 0x0000000100067802 */ /* 0x000fe20000000f00 */
[----:B------:R-:W0:Y:S01]  /*0ef0*/  F2F.F32.F64 R18, R8 ;  /* 0x0000000800127310 */ /* 0x000e220000301000 */
[----:B------:R-:W-:-:S07]  /*0f00*/  FSETP.GEU.AND P1, PT, |R25|, 6.5827683646048100446e-37, PT ;  /* 0x036000001900780b */ /* 0x000fce0003f2e200 */
[----:B------:R-:W1:Y:S01]  /*0f10*/  F2F.F64.F32 R16, R12 ;  /* 0x0000000c00107310 */ /* 0x000e620000201800 */
[----:B0-----:R0:W-:Y:S01]  /*0f20*/  STL [R4+-0x4], R18 ;  /* 0xfffffc1204007387 */ /* 0x0011e20000100800 */
[----:B-1----:R-:W-:-:S06]  /*0f30*/  DADD R16, R26, -R16 ;  /* 0x000000001a107229 */ /* 0x002fcc0000000810 */
[----:B------:R-:W1:Y:S02]  /*0f40*/  MUFU.RCP64H R7, R17 ;  /* 0x0000001100077308 */ /* 0x000e640000001800 */
[----:B-1----:R-:W-:-:S08]  /*0f50*/  DFMA R10, -R16, R6, 1 ;  /* 0x3ff00000100a742b */ /* 0x002fd00000000106 */
        /* <DEDUP_REMOVED lines=9> */
[----:B0-----:R-:W-:Y:S05]  /*0ff0*/  @P0 BRA P1, `(.L_x_16) ;  /* 0x0000000000200947 */ /* 0x001fea0000800000 */
[----:B------:R-:W-:Y:S01]  /*1000*/  IMAD.MOV.U32 R10, RZ, RZ, R24 ;  /* 0x000000ffff0a7224 */ /* 0x000fe200078e0018 */
[----:B------:R-:W-:Y:S01]  /*1010*/  MOV R12, R16 ;  /* 0x00000010000c7202 */ /* 0x000fe20000000f00 */
[----:B------:R-:W-:Y:S01]  /*1020*/  IMAD.MOV.U32 R11, RZ, RZ, R25 ;  /* 0x000000ffff0b7224 */ /* 0x000fe200078e0019 */
[----:B------:R-:W-:Y:S01]  /*1030*/  MOV R6, 0x1060 ;  /* 0x0000106000067802 */ /* 0x000fe20000000f00 */
[----:B------:R-:W-:-:S07]  /*1040*/  IMAD.MOV.U32 R13, RZ, RZ, R17 ;  /* 0x000000ffff0d7224 */ /* 0x000fce00078e0011 */
[----:B------:R-:W-:Y:S05]  /*1050*/  CALL.REL.NOINC `($__internal_1_$__cuda_sm20_div_rn_f64_full) ;  /* 0x0000002400007944 */ /* 0x000fea0003c00000 */
[----:B------:R-:W-:Y:S01]  /*1060*/  IMAD.MOV.U32 R20, RZ, RZ, R8 ;  /* 0x000000ffff147224 */ /* 0x000fe200078e0008 */
[----:B------:R-:W-:-:S07]  /*1070*/  MOV R21, R9 ;  /* 0x0000000900157202 */ /* 0x000fce0000000f00 */
.L_x_16:
[----:B------:R-:W2:Y:S01]  /*1080*/  LDG.E R10, desc[UR14][R22.64] ;  /* 0x0000000e160a7981 */ /* 0x000ea2000c1e1900 */
[----:B------:R-:W0:Y:S01]  /*1090*/  MUFU.RCP64H R7, R17 ;  /* 0x0000001100077308 */ /* 0x000e220000001800 */
[----:B------:R-:W-:-:S07]  /*10a0*/  IMAD.MOV.U32 R6, RZ, RZ, 0x1 ;  /* 0x00000001ff067424 */ /* 0x000fce00078e00ff */
[----:B------:R-:W-:Y:S01]  /*10b0*/  F2F.F32.F64 R20, R20 ;  /* 0x0000001400147310 */ /* 0x000fe20000301000 */
[----:B0-----:R-:W-:-:S08]  /*10c0*/  DFMA R8, -R16, R6, 1 ;  /* 0x3ff000001008742b */ /* 0x001fd00000000106 */
[----:B------:R-:W-:-:S08]  /*10d0*/  DFMA R8, R8, R8, R8 ;  /* 0x000000080808722b */ /* 0x000fd00000000008 */
[----:B------:R-:W-:-:S08]  /*10e0*/  DFMA R8, R6, R8, R6 ;  /* 0x000000080608722b */ /* 0x000fd00000000006 */
[----:B------:R-:W-:-:S08]  /*10f0*/  DFMA R6, -R16, R8, 1 ;  /* 0x3ff000001006742b */ /* 0x000fd00000000108 */
[----:B------:R-:W-:Y:S01]  /*1100*/  DFMA R12, R8, R6, R8 ;  /* 0x00000006080c722b */ /* 0x000fe20000000008 */
[----:B--2---:R-:W-:-:S06]  /*1110*/  FFMA R10, -R5, R18, R10 ;  /* 0x00000012050a7223 */ /* 0x004fcc000000010a */
[----:B------:R-:W0:Y:S02]  /*1120*/  F2F.F64.F32 R10, R10 ;  /* 0x0000000a000a7310 */ /* 0x000e240000201800 */
[----:B0-----:R-:W-:Y:S01]  /*1130*/  DMUL R8, R12, R10 ;  /* 0x0000000a0c087228 */ /* 0x001fe20000000000 */
[----:B------:R-:W-:-:S07]  /*1140*/  FSETP.GEU.AND P1, PT, |R11|, 6.5827683646048100446e-37, PT ;  /* 0x036000000b00780b */ /* 0x000fce0003f2e200 */
[----:B------:R-:W-:-:S08]  /*1150*/  DFMA R6, -R16, R8, R10 ;  /* 0x000000081006722b */ /* 0x000fd0000000010a */
[----:B------:R-:W-:-:S10]  /*1160*/  DFMA R8, R12, R6, R8 ;  /* 0x000000060c08722b */ /* 0x000fd40000000008 */
[----:B------:R-:W-:-:S05]  /*1170*/  FFMA R6, RZ, R17, R9 ;  /* 0x00000011ff067223 */ /* 0x000fca0000000009 */
[----:B------:R-:W-:-:S13]  /*1180*/  FSETP.GT.AND P0, PT, |R6|, 1.469367938527859385e-39, PT ;  /* 0x001000000600780b */ /* 0x000fda0003f04200 */
[----:B------:R-:W-:Y:S05]  /*1190*/  @P0 BRA P1, `(.L_x_17) ;  /* 0x0000000000100947 */ /* 0x000fea0000800000 */
[----:B------:R-:W-:Y:S01]  /*11a0*/  IMAD.MOV.U32 R12, RZ, RZ, R16 ;  /* 0x000000ffff0c7224 */ /* 0x000fe200078e0010 */
[----:B------:R-:W-:Y:S02]  /*11b0*/  MOV R13, R17 ;  /* 0x00000011000d7202 */ /* 0x000fe40000000f00 */
[----:B------:R-:W-:-:S07]  /*11c0*/  MOV R6, 0x11e0 ;  /* 0x000011e000067802 */ /* 0x000fce0000000f00 */
[----:B------:R-:W-:Y:S05]  /*11d0*/  CALL.REL.NOINC `($__internal_1_$__cuda_sm20_div_rn_f64_full) ;  /* 0x0000002000a07944 */ /* 0x000fea0003c00000 */
.L_x_17:
[----:B------:R-:W-:Y:S01]  /*11e0*/  FMUL R14, R5, R20 ;  /* 0x00000014050e7220 */ /* 0x000fe20000400000 */
[----:B------:R-:W-:Y:S01]  /*11f0*/  IMAD.MOV.U32 R6, RZ, RZ, 0x1 ;  /* 0x00000001ff067424 */ /* 0x000fe200078e00ff */
[----:B------:R-:W-:Y:S01]  /*1200*/  FSETP.GEU.AND P1, PT, |R25|, 6.5827683646048100446e-37, PT ;  /* 0x036000001900780b */ /* 0x000fe20003f2e200 */
[----:B------:R-:W-:Y:S08]  /*1210*/  F2F.F32.F64 R16, R8 ;  /* 0x0000000800107310 */ /* 0x000ff00000301000 */
[----:B------:R-:W0:Y:S02]  /*1220*/  F2F.F64.F32 R18, R14 ;  /* 0x0000000e00127310 */ /* 0x000e240000201800 */
[----:B0-----:R-:W-:-:S06]  /*1230*/  DADD R18, R26, -R18 ;  /* 0x000000001a127229 */ /* 0x001fcc0000000812 */
        /* <DEDUP_REMOVED lines=18> */
[----:B------:R-:W-:Y:S01]  /*1360*/  MOV R6, R8 ;  /* 0x0000000800067202 */ /* 0x000fe20000000f00 */
[----:B------:R-:W-:-:S07]  /*1370*/  IMAD.MOV.U32 R7, RZ, RZ, R9 ;  /* 0x000000ffff077224 */ /* 0x000fce00078e0009 */
.L_x_18:
[----:B------:R-:W2:Y:S01]  /*1380*/  LDG.E R12, desc[UR14][R22.64+0x4] ;  /* 0x0000040e160c7981 */ /* 0x000ea2000c1e1900 */
[----:B------:R-:W0:Y:S01]  /*1390*/  MUFU.RCP64H R9, R19 ;  /* 0x0000001300097308 */ /* 0x000e220000001800 */
[----:B------:R-:W-:-:S07]  /*13a0*/  IMAD.MOV.U32 R8, RZ, RZ, 0x1 ;  /* 0x00000001ff087424 */ /* 0x000fce00078e00ff */
[----:B------:R-:W1:Y:S01]  /*13b0*/  F2F.F32.F64 R21, R6 ;  /* 0x0000000600157310 */ /* 0x000e620000301000 */
[----:B0-----:R-:W-:Y:S01]  /*13c0*/  DFMA R10, -R18, R8, 1 ;  /* 0x3ff00000120a742b */ /* 0x001fe20000000108 */
[----:B-1----:R0:W-:Y:S07]  /*13d0*/  STL.64 [R3], R20 ;  /* 0x0000001403007387 */ /* 0x0021ee0000100a00 */
        /* <DEDUP_REMOVED lines=17> */
.L_x_19:
[----:B------:R-:W-:Y:S01]  /*14f0*/  FMUL R21, R5, R21 ;  /* 0x0000001505157220 */ /* 0x000fe20000400000 */
[----:B------:R-:W-:Y:S01]  /*1500*/  IMAD.MOV.U32 R6, RZ, RZ, 0x1 ;  /* 0x00000001ff067424 */ /* 0x000fe200078e00ff */
[----:B------:R-:W0:Y:S01]  /*1510*/  F2F.F32.F64 R17, R8 ;  /* 0x0000000800117310 */ /* 0x000e220000301000 */
[----:B------:R-:W-:-:S07]  /*1520*/  FSETP.GEU.AND P1, PT, |R25|, 6.5827683646048100446e-37, PT ;  /* 0x036000001900780b */ /* 0x000fce0003f2e200 */
[----:B------:R-:W1:Y:S01]  /*1530*/  F2F.F64.F32 R18, R21 ;  /* 0x0000001500127310 */ /* 0x000e620000201800 */
[----:B0-----:R0:W-:Y:S01]  /*1540*/  STL.64 [R4], R16 ;  /* 0x0000001004007387 */ /* 0x0011e20000100a00 */
        /* <DEDUP_REMOVED lines=13> */
[----:B------:R-:W-:Y:S01]  /*1620*/  MOV R10, R24 ;  /* 0x00000018000a7202 */ /* 0x000fe20000000f00 */
[----:B------:R-:W-:Y:S01]  /*1630*/  IMAD.MOV.U32 R11, RZ, RZ, R25 ;  /* 0x000000ffff0b7224 */ /* 0x000fe200078e0019 */
[----:B------:R-:W-:Y:S01]  /*1640*/  MOV R13, R19 ;  /* 0x00000013000d7202 */ /* 0x000fe20000000f00 */
[----:B------:R-:W-:Y:S01]  /*1650*/  IMAD.MOV.U32 R12, RZ, RZ, R18 ;  /* 0x000000ffff0c7224 */ /* 0x000fe200078e0012 */
[----:B------:R-:W-:-:S07]  /*1660*/  MOV R6, 0x1680 ;  /* 0x0000168000067802 */ /* 0x000fce0000000f00 */
[----:B------:R-:W-:Y:S05]  /*1670*/  CALL.REL.NOINC `($__internal_1_$__cuda_sm20_div_rn_f64_full) ;  /* 0x0000001c00787944 */ /* 0x000fea0003c00000 */
.L_x_20:
[----:B------:R-:W2:Y:S01]  /*1680*/  LDG.E R12, desc[UR14][R22.64+0x8] ;  /* 0x0000080e160c7981 */ /* 0x000ea2000c1e1900 */
[----:B------:R-:W0:Y:S01]  /*1690*/  MUFU.RCP64H R7, R19 ;  /* 0x0000001300077308 */ /* 0x000e220000001800 */
[----:B------:R-:W-:-:S07]  /*16a0*/  IMAD.MOV.U32 R6, RZ, RZ, 0x1 ;  /* 0x00000001ff067424 */ /* 0x000fce00078e00ff */
[----:B------:R-:W1:Y:S01]  /*16b0*/  F2F.F32.F64 R16, R8 ;  /* 0x0000000800107310 */ /* 0x000e620000301000 */
[----:B0-----:R-:W-:Y:S01]  /*16c0*/  DFMA R10, -R18, R6, 1 ;  /* 0x3ff00000120a742b */ /* 0x001fe20000000106 */
[----:B-1----:R0:W-:Y:S07]  /*16d0*/  STL [R3+0x8], R16 ;  /* 0x0000081003007387 */ /* 0x0021ee0000100800 */
        /* <DEDUP_REMOVED lines=14> */
[----:B------:R-:W-:Y:S02]  /*17c0*/  MOV R13, R19 ;  /* 0x00000013000d7202 */ /* 0x000fe40000000f00 */
[----:B------:R-:W-:-:S07]  /*17d0*/  MOV R6, 0x17f0 ;  /* 0x000017f000067802 */ /* 0x000fce0000000f00 */
[----:B------:R-:W-:Y:S05]  /*17e0*/  CALL.REL.NOINC `($__internal_1_$__cuda_sm20_div_rn_f64_full) ;  /* 0x0000001c001c7944 */ /* 0x000fea0003c00000 */
.L_x_21:
[----:B------:R-:W0:Y:S01]  /*17f0*/  F2F.F32.F64 R9, R8 ;  /* 0x0000000800097310 */ /* 0x000e220000301000 */
[----:B------:R-:W-:Y:S01]  /*1800*/  UIADD3 UR11, UPT, UPT, UR11, 0x4, URZ ;  /* 0x000000040b0b7890 */ /* 0x000fe2000fffe0ff */
[----:B------:R-:W-:Y:S01]  /*1810*/  IADD3 R22, P0, PT, R22, 0x10, RZ ;  /* 0x0000001016167810 */ /* 0x000fe20007f1e0ff */
[----:B------:R-:W-:Y:S01]  /*1820*/  VIADD R2, R2, 0x4 ;  /* 0x0000000402027836 */ /* 0x000fe20000000000 */
[----:B------:R-:W-:Y:S01]  /*1830*/  IADD3 R3, PT, PT, R3, 0x10, RZ ;  /* 0x0000001003037810 */ /* 0x000fe20007ffe0ff */
[----:B------:R-:W-:Y:S02]  /*1840*/  UISETP.NE.AND UP0, UPT, UR11, URZ, UPT ;  /* 0x000000ff0b00728c */ /* 0x000fe4000bf05270 */
[----:B------:R-:W-:Y:S01]  /*1850*/  IMAD.X R23, RZ, RZ, R23, P0 ;  /* 0x000000ffff177224 */ /* 0x000fe200000e0617 */
[----:B0-----:R0:W-:Y:S02]  /*1860*/  STL [R4+0x8], R9 ;  /* 0x0000080904007387 */ /* 0x0011e40000100800 */
[----:B0-----:R-:W-:-:S04]  /*1870*/  VIADD R4, R4, 0x10 ;  /* 0x0000001004047836 */ /* 0x001fc80000000000 */
[----:B------:R-:W-:Y:S05]  /*1880*/  BRA.U UP0, `(.L_x_22) ;  /* 0xfffffff100d07547 */ /* 0x000fea000b83ffff */
[----:B------:R-:W-:-:S05]  /*1890*/  VIADD R2, R2, 0x1 ;  /* 0x0000000102027836 */ /* 0x000fca0000000000 */
[----:B------:R-:W-:-:S15]  /*18a0*/  R2UR UR8, R2 ;  /* 0x00000000020872ca */ /* 0x000fde00000e0000 */
.L_x_13:
[----:B------:R-:W-:-:S09]  /*18b0*/  UISETP.NE.AND UP0, UPT, UR13, URZ, UPT ;  /* 0x000000ff0d00728c */ /* 0x000fd2000bf05270 */
[----:B------:R-:W-:Y:S05]  /*18c0*/  BRA.U !UP0, `(.L_x_12) ;  /* 0x00000009089c7547 */ /* 0x000fea000b800000 */
[----:B------:R-:W-:-:S04]  /*18d0*/  MOV R3, UR8 ;  /* 0x0000000800037c02 */ /* 0x000fc80008000f00 */
[----:B------:R-:W-:-:S05]  /*18e0*/  LEA R3, R3, UR17, 0x2 ;  /* 0x0000001103037c11 */ /* 0x000fca000f8e10ff */
[----:B------:R-:W2:Y:S01]  /*18f0*/  LDL R2, [R3+-0x4] ;  /* 0xfffffc0003027983 */ /* 0x000ea20000100800 */
[----:B------:R-:W-:Y:S01]  /*1900*/  IMAD.MOV.U32 R6, RZ, RZ, 0x1 ;  /* 0x00000001ff067424 */ /* 0x000fe200078e00ff */
[----:B------:R-:W-:Y:S01]  /*1910*/  FSETP.GEU.AND P1, PT, |R25|, 6.5827683646048100446e-37, PT ;  /* 0x036000001900780b */ /* 0x000fe20003f2e200 */
[----:B--2---:R-:W-:-:S04]  /*1920*/  FMUL R2, R5, R2 ;  /* 0x0000000205027220 */ /* 0x004fc80000400000 */
        /* <DEDUP_REMOVED lines=20> */
.L_x_23:
[----:B------:R-:W0:Y:S01]  /*1a70*/  F2F.F32.F64 R16, R8 ;  /* 0x0000000800107310 */ /* 0x000e220000301000 */
[----:B------:R-:W-:Y:S02]  /*1a80*/  UIMAD.WIDE UR6, UR8, 0x4, UR6 ;  /* 0x00000004080678a5 */ /* 0x000fe4000f8e0206 */
[----:B------:R-:W-:-:S04]  /*1a90*/  MOV R2, UR8 ;  /* 0x0000000800027c02 */ /* 0x000fc80008000f00 */
[----:B------:R-:W-:Y:S01]  /*1aa0*/  LEA R2, R2, UR17, 0x2 ;  /* 0x0000001102027c11 */ /* 0x000fe2000f8e10ff */
[----:B------:R-:W-:Y:S02]  /*1ab0*/  IMAD.U32 R14, RZ, RZ, UR6 ;  /* 0x00000006ff0e7e24 */ /* 0x000fe4000f8e00ff */
[----:B------:R-:W-:-:S05]  /*1ac0*/  IMAD.U32 R15, RZ, RZ, UR7 ;  /* 0x00000007ff0f7e24 */ /* 0x000fca000f8e00ff */
[----:B------:R-:W2:Y:S04]  /*1ad0*/  LDG.E R14, desc[UR14][R14.64] ;  /* 0x0000000e0e0e7981 */ /* 0x000ea8000c1e1900 */
[----:B0-----:R0:W-:Y:S04]  /*1ae0*/  STL [R3], R16 ;  /* 0x0000001003007387 */ /* 0x0011e80000100800 */
[----:B------:R-:W2:Y:S01]  /*1af0*/  LDL R4, [R2+0x18c] ;  /* 0x00018c0002047983 */ /* 0x000ea20000100800 */
[----:B------:R-:W1:Y:S01]  /*1b00*/  MUFU.RCP64H R7, R19 ;  /* 0x0000001300077308 */ /* 0x000e620000001800 */
[----:B------:R-:W-:-:S06]  /*1b10*/  MOV R6, 0x1 ;  /* 0x0000000100067802 */ /* 0x000fcc0000000f00 */
[----:B-1----:R-:W-:-:S08]  /*1b20*/  DFMA R10, -R18, R6, 1 ;  /* 0x3ff00000120a742b */ /* 0x002fd00000000106 */
[----:B------:R-:W-:-:S08]  /*1b30*/  DFMA R10, R10, R10, R10 ;  /* 0x0000000a0a0a722b */ /* 0x000fd0000000000a */
[----:B------:R-:W-:-:S08]  /*1b40*/  DFMA R6, R6, R10, R6 ;  /* 0x0000000a0606722b */ /* 0x000fd00000000006 */
[----:B------:R-:W-:-:S08]  /*1b50*/  DFMA R8, -R18, R6, 1 ;  /* 0x3ff000001208742b */ /* 0x000fd00000000106 */
[----:B------:R-:W-:Y:S01]  /*1b60*/  DFMA R12, R6, R8, R6 ;  /* 0x00000008060c722b */ /* 0x000fe20000000006 */
[----:B--2---:R-:W-:-:S04]  /*1b70*/  FFMA R4, -R5, R4, R14 ;  /* 0x0000000405047223 */ /* 0x004fc8000000010e */
[----:B------:R-:W1:Y:S03]  /*1b80*/  F2F.F64.F32 R10, R4 ;  /* 0x00000004000a7310 */ /* 0x000e660000201800 */
[----:B-1----:R-:W-:-:S08]  /*1b90*/  DMUL R8, R12, R10 ;  /* 0x0000000a0c087228 */ /* 0x002fd00000000000 */
[----:B------:R-:W-:-:S08]  /*1ba0*/  DFMA R6, -R18, R8, R10 ;  /* 0x000000081206722b */ /* 0x000fd0000000010a */
[----:B------:R-:W-:Y:S01]  /*1bb0*/  DFMA R8, R12, R6, R8 ;  /* 0x000000060c08722b */ /* 0x000fe20000000008 */
[----:B------:R-:W-:-:S09]  /*1bc0*/  FSETP.GEU.AND P1, PT, |R11|, 6.5827683646048100446e-37, PT ;  /* 0x036000000b00780b */ /* 0x000fd20003f2e200 */
[----:B------:R-:W-:-:S05]  /*1bd0*/  FFMA R6, RZ, R19, R9 ;  /* 0x00000013ff067223 */ /* 0x000fca0000000009 */
[----:B------:R-:W-:-:S13]  /*1be0*/  FSETP.GT.AND P0, PT, |R6|, 1.469367938527859385e-39, PT ;  /* 0x001000000600780b */ /* 0x000fda0003f04200 */
[----:B0-----:R-:W-:Y:S05]  /*1bf0*/  @P0 BRA P1, `(.L_x_24) ;  /* 0x0000000000100947 */ /* 0x001fea0000800000 */
[----:B------:R-:W-:Y:S01]  /*1c00*/  IMAD.MOV.U32 R12, RZ, RZ, R18 ;  /* 0x000000ffff0c7224 */ /* 0x000fe200078e0012 */
[----:B------:R-:W-:Y:S01]  /*1c10*/  MOV R6, 0x1c40 ;  /* 0x00001c4000067802 */ /* 0x000fe20000000f00 */
[----:B------:R-:W-:-:S07]  /*1c20*/  IMAD.MOV.U32 R13, RZ, RZ, R19 ;  /* 0x000000ffff0d7224 */ /* 0x000fce00078e0013 */
[----:B------:R-:W-:Y:S05]  /*1c30*/  CALL.REL.NOINC `($__internal_1_$__cuda_sm20_div_rn_f64_full) ;  /* 0x0000001800087944 */ /* 0x000fea0003c00000 */
.L_x_24:
[----:B------:R-:W0:Y:S01]  /*1c40*/  F2F.F32.F64 R4, R8 ;  /* 0x0000000800047310 */ /* 0x000e220000301000 */
[----:B------:R-:W-:-:S04]  /*1c50*/  MOV R6, UR13 ;  /* 0x0000000d00067c02 */ /* 0x000fc80008000f00 */
[----:B------:R-:W-:Y:S01]  /*1c60*/  ISETP.NE.AND P0, PT, R6, 0x1, PT ;  /* 0x000000010600780c */ /* 0x000fe20003f05270 */
[----:B0-----:R1:W-:-:S12]  /*1c70*/  STL [R2+0x190], R4 ;  /* 0x0001900402007387 */ /* 0x0013d80000100800 */
[----:B------:R-:W-:Y:S05]  /*1c80*/  @!P0 BRA `(.L_x_12) ;  /* 0x0000000400ac8947 */ /* 0x000fea0003800000 */
[----:B------:R-:W-:Y:S01]  /*1c90*/  FMUL R16, R5, R16 ;  /* 0x0000001005107220 */ /* 0x000fe20000400000 */
[----:B------:R-:W-:Y:S01]  /*1ca0*/  IMAD.MOV.U32 R6, RZ, RZ, 0x1 ;  /* 0x00000001ff067424 */ /* 0x000fe200078e00ff */
[----:B------:R-:W-:Y:S02]  /*1cb0*/  FSETP.GEU.AND P1, PT, |R25|, 6.5827683646048100446e-37, PT ;  /* 0x036000001900780b */ /* 0x000fe40003f2e200 */
        /* <DEDUP_REMOVED lines=19> */
[----:B-1----:R-:W-:Y:S05]  /*1df0*/  CALL.REL.NOINC `($__internal_1_$__cuda_sm20_div_rn_f64_full) ;  /* 0x0000001400987944 */ /* 0x002fea0003c00000 */
.L_x_25:
[----:B------:R-:W-:Y:S01]  /*1e00*/  MOV R16, UR6 ;  /* 0x0000000600107c02 */ /* 0x000fe20008000f00 */
[----:B------:R-:W-:-:S05]  /*1e10*/  IMAD.U32 R17, RZ, RZ, UR7 ;  /* 0x00000007ff117e24 */ /* 0x000fca000f8e00ff */
[----:B------:R-:W2:Y:S01]  /*1e20*/  LDG.E R16, desc[UR14][R16.64+0x4] ;  /* 0x0000040e10107981 */ /* 0x000ea2000c1e1900 */
[----:B------:R-:W0:Y:S01]  /*1e30*/  MUFU.RCP64H R7, R19 ;  /* 0x0000001300077308 */ /* 0x000e220000001800 */
[----:B------:R-:W-:-:S06]  /*1e40*/  IMAD.MOV.U32 R6, RZ, RZ, 0x1 ;  /* 0x00000001ff067424 */ /* 0x000fcc00078e00ff */
[----:B0-----:R-:W-:-:S08]  /*1e50*/  DFMA R10, -R18, R6, 1 ;  /* 0x3ff00000120a742b */ /* 0x001fd00000000106 */
[----:B------:R-:W-:-:S08]  /*1e60*/  DFMA R10, R10, R10, R10 ;  /* 0x0000000a0a0a722b */ /* 0x000fd0000000000a */
[----:B------:R-:W-:-:S08]  /*1e70*/  DFMA R10, R6, R10, R6 ;  /* 0x0000000a060a722b */ /* 0x000fd00000000006 */
[----:B------:R-:W-:-:S08]  /*1e80*/  DFMA R6, -R18, R10, 1 ;  /* 0x3ff000001206742b */ /* 0x000fd0000000010a */
[----:B------:R-:W-:Y:S01]  /*1e90*/  DFMA R14, R10, R6, R10 ;  /* 0x000000060a0e722b */ /* 0x000fe2000000000a */
[----:B--2---:R-:W-:Y:S02]  /*1ea0*/  FFMA R12, -R5, R4, R16 ;  /* 0x00000004050c7223 */ /* 0x004fe40000000110 */
[----:B------:R-:W0:Y:S08]  /*1eb0*/  F2F.F32.F64 R16, R8 ;  /* 0x0000000800107310 */ /* 0x000e300000301000 */
[----:B------:R-:W2:Y:S01]  /*1ec0*/  F2F.F64.F32 R12, R12 ;  /* 0x0000000c000c7310 */ /* 0x000ea20000201800 */
[----:B0-----:R0:W-:Y:S01]  /*1ed0*/  STL [R3+0x4], R16 ;  /* 0x0000041003007387 */ /* 0x0011e20000100800 */
[----:B--2---:R-:W-:Y:S01]  /*1ee0*/  DMUL R6, R14, R12 ;  /* 0x0000000c0e067228 */ /* 0x004fe20000000000 */
[----:B------:R-:W-:-:S07]  /*1ef0*/  FSETP.GEU.AND P1, PT, |R13|, 6.5827683646048100446e-37, PT ;  /* 0x036000000d00780b */ /* 0x000fce0003f2e200 */
[----:B------:R-:W-:-:S08]  /*1f00*/  DFMA R10, -R18, R6, R12 ;  /* 0x00000006120a722b */ /* 0x000fd0000000010c */
[----:B------:R-:W-:-:S10]  /*1f10*/  DFMA R8, R14, R10, R6 ;  /* 0x0000000a0e08722b */ /* 0x000fd40000000006 */
[----:B-1----:R-:W-:-:S05]  /*1f20*/  FFMA R4, RZ, R19, R9 ;  /* 0x00000013ff047223 */ /* 0x002fca0000000009 */
        /* <DEDUP_REMOVED lines=8> */
.L_x_26:
[----:B------:R-:W0:Y:S01]  /*1fb0*/  F2F.F32.F64 R4, R8 ;  /* 0x0000000800047310 */ /* 0x000e220000301000 */
[----:B------:R-:W-:-:S05]  /*1fc0*/  IMAD.U32 R6, RZ, RZ, UR13 ;  /* 0x0000000dff067e24 */ /* 0x000fca000f8e00ff */
        /* <DEDUP_REMOVED lines=20> */
[----:B------:R-:W-:Y:S01]  /*2110*/  MOV R10, R24 ;  /* 0x00000018000a7202 */ /* 0x000fe20000000f00 */
[----:B------:R-:W-:Y:S01]  /*2120*/  IMAD.MOV.U32 R11, RZ, RZ, R25 ;  /* 0x000000ffff0b7224 */ /* 0x000fe200078e0019 */
[----:B------:R-:W-:Y:S01]  /*2130*/  MOV R13, R17 ;  /* 0x00000011000d7202 */ /* 0x000fe20000000f00 */
[----:B------:R-:W-:Y:S01]  /*2140*/  IMAD.MOV.U32 R12, RZ, RZ, R16 ;  /* 0x000000ffff0c7224 */ /* 0x000fe200078e0010 */
[----:B------:R-:W-:-:S07]  /*2150*/  MOV R6, 0x2170 ;  /* 0x0000217000067802 */ /* 0x000fce0000000f00 */
[----:B--2---:R-:W-:Y:S05]  /*2160*/  CALL.REL.NOINC `($__internal_1_$__cuda_sm20_div_rn_f64_full) ;  /* 0x0000001000bc7944 */ /* 0x004fea0003c00000 */
.L_x_27:
[----:B------:R-:W-:Y:S02]  /*2170*/  IMAD.U32 R18, RZ, RZ, UR6 ;  /* 0x00000006ff127e24 */ /* 0x000fe4000f8e00ff */
[----:B------:R-:W-:-:S05]  /*2180*/  IMAD.U32 R19, RZ, RZ, UR7 ;  /* 0x00000007ff137e24 */ /* 0x000fca000f8e00ff */
[----:B------:R-:W3:Y:S01]  /*2190*/  LDG.E R18, desc[UR14][R18.64+0x8] ;  /* 0x0000080e12127981 */ /* 0x000ee2000c1e1900 */
[----:B------:R-:W0:Y:S01]  /*21a0*/  MUFU.RCP64H R7, R17 ;  /* 0x0000001100077308 */ /* 0x000e220000001800 */
[----:B------:R-:W-:-:S06]  /*21b0*/  MOV R6, 0x1 ;  /* 0x0000000100067802 */ /* 0x000fcc0000000f00 */
[----:B0-----:R-:W-:-:S08]  /*21c0*/  DFMA R10, -R16, R6, 1 ;  /* 0x3ff00000100a742b */ /* 0x001fd00000000106 */
[----:B------:R-:W-:-:S08]  /*21d0*/  DFMA R10, R10, R10, R10 ;  /* 0x0000000a0a0a722b */ /* 0x000fd0000000000a */
[----:B------:R-:W-:-:S08]  /*21e0*/  DFMA R10, R6, R10, R6 ;  /* 0x0000000a060a722b */ /* 0x000fd00000000006 */
[----:B------:R-:W-:-:S08]  /*21f0*/  DFMA R6, -R16, R10, 1 ;  /* 0x3ff000001006742b */ /* 0x000fd0000000010a */
[----:B------:R-:W-:Y:S01]  /*2200*/  DFMA R14, R10, R6, R10 ;  /* 0x000000060a0e722b */ /* 0x000fe2000000000a */
[----:B---3--:R-:W-:Y:S02]  /*2210*/  FFMA R12, -R5, R4, R18 ;  /* 0x00000004050c7223 */ /* 0x008fe40000000112 */
[----:B--2---:R-:W0:Y:S08]  /*2220*/  F2F.F32.F64 R4, R8 ;  /* 0x0000000800047310 */ /* 0x004e300000301000 */
[----:B------:R-:W1:Y:S01]  /*2230*/  F2F.F64.F32 R12, R12 ;  /* 0x0000000c000c7310 */ /* 0x000e620000201800 */
[----:B0-----:R0:W-:Y:S01]  /*2240*/  STL [R3+0x8], R4 ;  /* 0x0000080403007387 */ /* 0x0011e20000100800 */
        /* <DEDUP_REMOVED lines=13> */
.L_x_28:
[----:B------:R-:W0:Y:S02]  /*2320*/  F2F.F32.F64 R9, R8 ;  /* 0x0000000800097310 */ /* 0x000e240000301000 */
[----:B0-----:R3:W-:Y:S02]  /*2330*/  STL [R2+0x198], R9 ;  /* 0x0001980902007387 */ /* 0x0017e40000100800 */
.L_x_12:
[----:B------:R-:W-:Y:S01]  /*2340*/  UIADD3 UR6, UPT, UPT, UR10, -0x1, URZ ;  /* 0xffffffff0a067890 */ /* 0x000fe2000fffe0ff */
[----:B-123--:R-:W0:Y:S03]  /*2350*/  LDC.64 R2, c[0x0][0x390] ;  /* 0x0000e400ff027b82 */ /* 0x00ee260000000a00 */
[----:B------:R-:W-:-:S09]  /*2360*/  ULEA UR7, UR6, UR16, 0x2 ;  /* 0x0000001006077291 */ /* 0x000fd2000f8e10ff */
[----:B------:R-:W2:Y:S01]  /*2370*/  LDL R11, [UR7] ;  /* 0x00000007ff0b7983 */ /* 0x000ea20008100800 */
[----:B------:R-:W1:Y:S01]  /*2380*/  LDC.64 R6, c[0x0][0x380] ;  /* 0x0000e000ff067b82 */ /* 0x000e620000000a00 */
[----:B------:R-:W-:-:S06]  /*2390*/  UIADD3 UR6, UPT, UPT, UR12, UR6, URZ ;  /* 0x000000060c067290 */ /* 0x000fcc000fffe0ff */
[----:B------:R-:W-:-:S04]  /*23a0*/  IMAD.U32 R9, RZ, RZ, UR6 ;  /* 0x00000006ff097e24 */ /* 0x000fc8000f8e00ff */
[----:B0-----:R-:W-:-:S05]  /*23b0*/  IMAD.WIDE R8, R9, 0x4, R2 ;  /* 0x0000000409087825 */ /* 0x001fca00078e0202 */
[----:B--2---:R0:W-:Y:S04]  /*23c0*/  STG.E desc[UR14][R8.64], R11 ;  /* 0x0000000b08007986 */ /* 0x0041e8000c10190e */
[----:B-1----:R-:W2:Y:S02]  /*23d0*/  LDG.E R10, desc[UR14][R6.64+0x8] ;  /* 0x0000080e060a7981 */ /* 0x002ea4000c1e1900 */
[----:B--2---:R-:W-:-:S13]  /*23e0*/  ISETP.GE.AND P0, PT, R10, 0x2, PT ;  /* 0x000000020a00780c */ /* 0x004fda0003f06270 */
[----:B0-----:R-:W-:Y:S05]  /*23f0*/  @!P0 BRA `(.L_x_29) ;  /* 0x0000000c00448947 */ /* 0x001fea0003800000 */
[C---:B------:R-:W-:Y:S01]  /*2400*/  VIADD R8, R10.reuse, 0xfffffffe ;  /* 0xfffffffe0a087836 */ /* 0x040fe20000000000 */
[----:B------:R-:W-:-:S04]  /*2410*/  IADD3 R4, PT, PT, R10, -0x1, RZ ;  /* 0xffffffff0a047810 */ /* 0x000fc80007ffe0ff */
[----:B------:R-:W-:Y:S02]  /*2420*/  ISETP.GE.U32.AND P0, PT, R8, 0x7, PT ;  /* 0x000000070800780c */ /* 0x000fe40003f06070 */
[----:B------:R-:W-:-:S04]  /*2430*/  LOP3.LUT R15, R4, 0x7, RZ, 0xc0, !PT ;  /* 0x00000007040f7812 */ /* 0x000fc800078ec0ff */
[----:B------:R-:W-:-:S07]  /*2440*/  ISETP.NE.AND P1, PT, R15, RZ, PT ;  /* 0x000000ff0f00720c */ /* 0x000fce0003f25270 */
[----:B------:R-:W-:Y:S06]  /*2450*/  @!P0 BRA `(.L_x_30) ;  /* 0x00000004009c8947 */ /* 0x000fec0003800000 */
[----:B------:R-:W-:Y:S01]  /*2460*/  LOP3.LUT R14, R4, 0xfffffff8, RZ, 0xc0, !PT ;  /* 0xfffffff8040e7812 */ /* 0x000fe200078ec0ff */
[----:B------:R-:W-:-:S06]  /*2470*/  UMOV UR6, URZ ;  /* 0x000000ff00067c82 */ /* 0x000fcc0008000000 */
.L_x_31:
[----:B0-----:R-:W2:Y:S04]  /*2480*/  LDG.E R10, desc[UR14][R6.64+0x4] ;  /* 0x0000040e060a7981 */ /* 0x001ea8000c1e1900 */
[----:B------:R-:W3:Y:S01]  /*2490*/  LDG.E R11, desc[UR14][R6.64+0x8] ;  /* 0x0000080e060b7981 */ /* 0x000ee2000c1e1900 */
[----:B------:R-:W-:Y:S01]  /*24a0*/  IMAD.U32 R9, RZ, RZ, UR4 ;  /* 0x00000004ff097e24 */ /* 0x000fe2000f8e00ff */
[----:B------:R-:W-:-:S05]  /*24b0*/  LEA R18, R8, UR17, 0x2 ;  /* 0x0000001108127c11 */ /* 0x000fca000f8e10ff */
[----:B------:R-:W4:Y:S04]  /*24c0*/  LDL R12, [R18+0x190] ;  /* 0x00019000120c7983 */ /* 0x000f280000100800 */
[----:B------:R-:W4:Y:S01]  /*24d0*/  LDL R13, [R18] ;  /* 0x00000000120d7983 */ /* 0x000f220000100800 */
[----:B--2---:R-:W-:-:S04]  /*24e0*/  IMAD R10, R10, R9, UR5 ;  /* 0x000000050a0a7e24 */ /* 0x004fc8000f8e0209 */
[----:B---3--:R-:W-:-:S05]  /*24f0*/  IMAD R10, R11, R10, R8 ;  /* 0x0000000a0b0a7224 */ /* 0x008fca00078e0208 */
[----:B------:R-:W-:-:S05]  /*2500*/  IADD3 R11, PT, PT, R10, 0x1, RZ ;  /* 0x000000010a0b7810 */ /* 0x000fca0007ffe0ff */
[----:B------:R-:W-:-:S05]  /*2510*/  IMAD.WIDE R10, R11, 0x4, R2 ;  /* 0x000000040b0a7825 */ /* 0x000fca00078e0202 */
[----:B------:R-:W4:Y:S02]  /*2520*/  LDG.E R16, desc[UR14][R10.64] ;  /* 0x0000000e0a107981 */ /* 0x000f24000c1e1900 */
[----:B----4-:R-:W-:-:S05]  /*2530*/  FFMA R17, -R13, R16, R12 ;  /* 0x000000100d117223 */ /* 0x010fca000000010c */
[----:B------:R0:W-:Y:S04]  /*2540*/  STG.E desc[UR14][R10.64+-0x4], R17 ;  /* 0xfffffc110a007986 */ /* 0x0001e8000c10190e */
[----:B------:R-:W2:Y:S04]  /*2550*/  LDG.E R12, desc[UR14][R6.64+0x4] ;  /* 0x0000040e060c7981 */ /* 0x000ea8000c1e1900 */
[----:B------:R-:W3:Y:S01]  /*2560*/  LDG.E R13, desc[UR14][R6.64+0x8] ;  /* 0x0000080e060d7981 */ /* 0x000ee2000c1e1900 */
[----:B------:R-:W-:-:S05]  /*2570*/  VIADD R16, R8, 0xffffffff ;  /* 0xffffffff08107836 */ /* 0x000fca0000000000 */
[----:B------:R-:W-:-:S05]  /*2580*/  LEA R21, R16, UR17, 0x2 ;  /* 0x0000001110157c11 */ /* 0x000fca000f8e10ff */
[----:B------:R-:W4:Y:S04]  /*2590*/  LDL R18, [R21+0x190] ;  /* 0x0001900015127983 */ /* 0x000f280000100800 */
[----:B------:R-:W4:Y:S01]  /*25a0*/  LDL R19, [R21] ;  /* 0x0000000015137983 */ /* 0x000f220000100800 */
[----:B--2---:R-:W-:-:S04]  /*25b0*/  IMAD R12, R12, R9, UR5 ;  /* 0x000000050c0c7e24 */ /* 0x004fc8000f8e0209 */
[----:B---3--:R-:W-:-:S04]  /*25c0*/  IMAD R13, R13, R12, R8 ;  /* 0x0000000c0d0d7224 */ /* 0x008fc800078e0208 */
[----:B------:R-:W-:-:S05]  /*25d0*/  IMAD.WIDE R12, R13, 0x4, R2 ;  /* 0x000000040d0c7825 */ /* 0x000fca00078e0202 */
[----:B------:R-:W4:Y:S02]  /*25e0*/  LDG.E R20, desc[UR14][R12.64] ;  /* 0x0000000e0c147981 */ /* 0x000f24000c1e1900 */
[----:B----4-:R-:W-:-:S05]  /*25f0*/  FFMA R19, -R19, R20, R18 ;  /* 0x0000001413137223 */ /* 0x010fca0000000112 */
[----:B------:R1:W-:Y:S04]  /*2600*/  STG.E desc[UR14][R12.64+-0x4], R19 ;  /* 0xfffffc130c007986 */ /* 0x0003e8000c10190e */
[----:B0-----:R-:W2:Y:S04]  /*2610*/  LDG.E R10, desc[UR14][R6.64+0x4] ;  /* 0x0000040e060a7981 */ /* 0x001ea8000c1e1900 */
[----:B------:R-:W3:Y:S01]  /*2620*/  LDG.E R11, desc[UR14][R6.64+0x8] ;  /* 0x0000080e060b7981 */ /* 0x000ee2000c1e1900 */
[----:B------:R-:W-:-:S05]  /*2630*/  VIADD R17, R8, 0xfffffffe ;  /* 0xfffffffe08117836 */ /* 0x000fca0000000000 */
[----:B------:R-:W-:-:S05]  /*2640*/  LEA R20, R17, UR17, 0x2 ;  /* 0x0000001111147c11 */ /* 0x000fca000f8e10ff */
[----:B------:R-:W4:Y:S01]  /*2650*/  LDL R21, [R20] ;  /* 0x0000000014157983 */ /* 0x000f220000100800 */
[----:B--2---:R-:W-:-:S04]  /*2660*/  IMAD R10, R10, R9, UR5 ;  /* 0x000000050a0a7e24 */ /* 0x004fc8000f8e0209 */
[----:B---3--:R-:W-:Y:S02]  /*2670*/  IMAD R11, R11, R10, R16 ;  /* 0x0000000a0b0b7224 */ /* 0x008fe400078e0210 */
[----:B------:R-:W4:Y:S02]  /*2680*/  LDL R16, [R20+0x190] ;  /* 0x0001900014107983 */ /* 0x000f240000100800 */
[----:B------:R-:W-:-:S05]  /*2690*/  IMAD.WIDE R10, R11, 0x4, R2 ;  /* 0x000000040b0a7825 */ /* 0x000fca00078e0202 */
[----:B------:R-:W4:Y:S02]  /*26a0*/  LDG.E R18, desc[UR14][R10.64] ;  /* 0x0000000e0a127981 */ /* 0x000f24000c1e1900 */
[----:B----4-:R-:W-:-:S05]  /*26b0*/  FFMA R21, -R21, R18, R16 ;  /* 0x0000001215157223 */ /* 0x010fca0000000110 */
[----:B------:R0:W-:Y:S04]  /*26c0*/  STG.E desc[UR14][R10.64+-0x4], R21 ;  /* 0xfffffc150a007986 */ /* 0x0001e8000c10190e */
[----:B------:R-:W2:Y:S04]  /*26d0*/  LDG.E R16, desc[UR14][R6.64+0x4] ;  /* 0x0000040e06107981 */ /* 0x000ea8000c1e1900 */
[----:B-1----:R-:W3:Y:S01]  /*26e0*/  LDG.E R12, desc[UR14][R6.64+0x8] ;  /* 0x0000080e060c7981 */ /* 0x002ee2000c1e1900 */
[----:B--2---:R-:W-:Y:S01]  /*26f0*/  IMAD R13, R16, R9, UR5 ;  /* 0x00000005100d7e24 */ /* 0x004fe2000f8e0209 */
[----:B------:R-:W-:-:S03]  /*2700*/  IADD3 R16, PT, PT, R8, -0x3, RZ ;  /* 0xfffffffd08107810 */ /* 0x000fc60007ffe0ff */
[----:B---3--:R-:W-:Y:S01]  /*2710*/  IMAD R13, R12, R13, R17 ;  /* 0x0000000d0c0d7224 */ /* 0x008fe200078e0211 */
[----:B------:R-:W-:-:S03]  /*2720*/  LEA R22, R16, UR17, 0x2 ;  /* 0x0000001110167c11 */ /* 0x000fc6000f8e10ff */
[----:B------:R-:W-:Y:S02]  /*2730*/  IMAD.WIDE R12, R13, 0x4, R2 ;  /* 0x000000040d0c7825 */ /* 0x000fe400078e0202 */
[----:B------:R-:W2:Y:S04]  /*2740*/  LDL R17, [R22+0x190] ;  /* 0x0001900016117983 */ /* 0x000ea80000100800 */
[----:B------:R-:W2:Y:S04]  /*2750*/  LDL R18, [R22] ;  /* 0x0000000016127983 */ /* 0x000ea80000100800 */
[----:B------:R-:W2:Y:S02]  /*2760*/  LDG.E R19, desc[UR14][R12.64] ;  /* 0x0000000e0c137981 */ /* 0x000ea4000c1e1900 */
[----:B--2---:R-:W-:-:S05]  /*2770*/  FFMA R17, -R18, R19, R17 ;  /* 0x0000001312117223 */ /* 0x004fca0000000111 */
        /* <DEDUP_REMOVED lines=13> */
[----:B-1----:R-:W2:Y:S04]  /*2850*/  LDG.E R12, desc[UR14][R6.64+0x4] ;  /* 0x0000040e060c7981 */ /* 0x002ea8000c1e1900 */
[----:B------:R-:W3:Y:S01]  /*2860*/  LDG.E R13, desc[UR14][R6.64+0x8] ;  /* 0x0000080e060d7981 */ /* 0x000ee2000c1e1900 */
[----:B------:R-:W-:-:S05]  /*2870*/  VIADD R16, R8, 0xfffffffb ;  /* 0xfffffffb08107836 */ /* 0x000fca0000000000 */
[----:B------:R-:W-:-:S05]  /*2880*/  LEA R22, R16, UR17, 0x2 ;  /* 0x0000001110167c11 */ /* 0x000fca000f8e10ff */
[----:B------:R-:W4:Y:S01]  /*2890*/  LDL R17, [R22+0x190] ;  /* 0x0001900016117983 */ /* 0x000f220000100800 */
[----:B--2---:R-:W-:-:S04]  /*28a0*/  IMAD R12, R12, R9, UR5 ;  /* 0x000000050c0c7e24 */ /* 0x004fc8000f8e0209 */
[----:B---3--:R-:W-:Y:S02]  /*28b0*/  IMAD R13, R13, R12, R18 ;  /* 0x0000000c0d0d7224 */ /* 0x008fe400078e0212 */
[----:B------:R-:W4:Y:S02]  /*28c0*/  LDL R18, [R22] ;  /* 0x0000000016127983 */ /* 0x000f240000100800 */
[----:B------:R-:W-:-:S05]  /*28d0*/  IMAD.WIDE R12, R13, 0x4, R2 ;  /* 0x000000040d0c7825 */ /* 0x000fca00078e0202 */
[----:B------:R-:W4:Y:S02]  /*28e0*/  LDG.E R20, desc[UR14][R12.64] ;  /* 0x0000000e0c147981 */ /* 0x000f24000c1e1900 */
[----:B----4-:R-:W-:-:S05]  /*28f0*/  FFMA R17, -R18, R20, R17 ;  /* 0x0000001412117223 */ /* 0x010fca0000000111 */
[----:B------:R1:W-:Y:S04]  /*2900*/  STG.E desc[UR14][R12.64+-0x4], R17 ;  /* 0xfffffc110c007986 */ /* 0x0003e8000c10190e */
[----:B0-----:R-:W2:Y:S04]  /*2910*/  LDG.E R10, desc[UR14][R6.64+0x4] ;  /* 0x0000040e060a7981 */ /* 0x001ea8000c1e1900 */
[----:B------:R-:W3:Y:S01]  /*2920*/  LDG.E R11, desc[UR14][R6.64+0x8] ;  /* 0x0000080e060b7981 */ /* 0x000ee2000c1e1900 */
[----:B------:R-:W-:-:S04]  /*2930*/  IADD3 R18, PT, PT, R8, -0x6, RZ ;  /* 0xfffffffa08127810 */ /* 0x000fc80007ffe0ff */
        /* <DEDUP_REMOVED lines=11> */
[----:B--2---:R-:W-:Y:S02]  /*29f0*/  IMAD R12, R12, R9, UR5 ;  /* 0x000000050c0c7e24 */ /* 0x004fe4000f8e0209 */
[----:B------:R-:W-:-:S02]  /*2a00*/  VIADD R9, R8, 0xfffffff9 ;  /* 0xfffffff908097836 */ /* 0x000fc40000000000 */
[----:B---3--:R-:W-:-:S03]  /*2a10*/  IMAD R13, R13, R12, R18 ;  /* 0x0000000c0d0d7224 */ /* 0x008fc600078e0212 */
[----:B------:R-:W-:Y:S01]  /*2a20*/  LEA R18, R9, UR17, 0x2 ;  /* 0x0000001109127c11 */ /* 0x000fe2000f8e10ff */
[----:B------:R-:W-:-:S04]  /*2a30*/  IMAD.WIDE R12, R13, 0x4, R2 ;  /* 0x000000040d0c7825 */ /* 0x000fc800078e0202 */
[----:B------:R-:W2:Y:S04]  /*2a40*/  LDL R9, [R18+0x190] ;  /* 0x0001900012097983 */ /* 0x000ea80000100800 */
[----:B------:R-:W2:Y:S04]  /*2a50*/  LDL R16, [R18] ;  /* 0x0000000012107983 */ /* 0x000ea80000100800 */
[----:B------:R-:W2:Y:S01]  /*2a60*/  LDG.E R17, desc[UR14][R12.64] ;  /* 0x0000000e0c117981 */ /* 0x000ea2000c1e1900 */
[----:B------:R-:W-:-:S06]  /*2a70*/  UIADD3 UR6, UPT, UPT, UR6, 0x8, URZ ;  /* 0x0000000806067890 */ /* 0x000fcc000fffe0ff */
[----:B------:R-:W-:Y:S01]  /*2a80*/  ISETP.NE.AND P0, PT, R14, UR6, PT ;  /* 0x000000060e007c0c */ /* 0x000fe2000bf05270 */
[----:B------:R-:W-:Y:S02]  /*2a90*/  VIADD R8, R8, 0xfffffff8 ;  /* 0xfffffff808087836 */ /* 0x000fe40000000000 */
[----:B--2---:R-:W-:-:S05]  /*2aa0*/  FFMA R9, -R16, R17, R9 ;  /* 0x0000001110097223 */ /* 0x004fca0000000109 */
[----:B------:R0:W-:Y:S05]  /*2ab0*/  STG.E desc[UR14][R12.64+-0x4], R9 ;  /* 0xfffffc090c007986 */ /* 0x0001ea000c10190e */
[----:B------:R-:W-:Y:S05]  /*2ac0*/  @P0 BRA `(.L_x_31) ;  /* 0xfffffff8006c0947 */ /* 0x000fea000383ffff */
.L_x_30:
[----:B------:R-:W-:Y:S05]  /*2ad0*/  @!P1 BRA `(.L_x_29) ;  /* 0x00000004008c9947 */ /* 0x000fea0003800000 */
[----:B------:R-:W-:Y:S02]  /*2ae0*/  ISETP.GE.U32.AND P0, PT, R15, 0x4, PT ;  /* 0x000000040f00780c */ /* 0x000fe40003f06070 */
[----:B------:R-:W-:-:S04]  /*2af0*/  LOP3.LUT R18, R4, 0x3, RZ, 0xc0, !PT ;  /* 0x0000000304127812 */ /* 0x000fc800078ec0ff */
[----:B------:R-:W-:-:S07]  /*2b00*/  ISETP.NE.AND P1, PT, R18, RZ, PT ;  /* 0x000000ff1200720c */ /* 0x000fce0003f25270 */
[----:B------:R-:W-:Y:S06]  /*2b10*/  @!P0 BRA `(.L_x_32) ;  /* 0x0000000000c88947 */ /* 0x000fec0003800000 */
[----:B0-----:R-:W2:Y:S04]  /*2b20*/  LDG.E R10, desc[UR14][R6.64+0x4] ;  /* 0x0000040e060a7981 */ /* 0x001ea8000c1e1900 */
[----:B------:R-:W3:Y:S01]  /*2b30*/  LDG.E R11, desc[UR14][R6.64+0x8] ;  /* 0x0000080e060b7981 */ /* 0x000ee2000c1e1900 */
[----:B------:R-:W-:Y:S02]  /*2b40*/  MOV R9, UR4 ;  /* 0x0000000400097c02 */ /* 0x000fe40008000f00 */
[----:B------:R-:W-:-:S05]  /*2b50*/  LEA R16, R8, UR17, 0x2 ;  /* 0x0000001108107c11 */ /* 0x000fca000f8e10ff */
[----:B------:R-:W4:Y:S04]  /*2b60*/  LDL R12, [R16+0x190] ;  /* 0x00019000100c7983 */ /* 0x000f280000100800 */
[----:B------:R-:W4:Y:S01]  /*2b70*/  LDL R13, [R16] ;  /* 0x00000000100d7983 */ /* 0x000f220000100800 */
[----:B--2---:R-:W-:-:S04]  /*2b80*/  IMAD R10, R10, R9, UR5 ;  /* 0x000000050a0a7e24 */ /* 0x004fc8000f8e0209 */
[----:B---3--:R-:W-:-:S04]  /*2b90*/  IMAD R10, R11, R10, R8 ;  /* 0x0000000a0b0a7224 */ /* 0x008fc800078e0208 */
[----:B------:R-:W-:-:S04]  /*2ba0*/  VIADD R11, R10, 0x1 ;  /* 0x000000010a0b7836 */ /* 0x000fc80000000000 */
        /* <DEDUP_REMOVED lines=28> */
[----:B------:R-:W3:Y:S04]  /*2d70*/  LDG.E R14, desc[UR14][R6.64+0x4] ;  /* 0x0000040e060e7981 */ /* 0x000ee8000c1e1900 */
[----:B-1----:R-:W4:Y:S01]  /*2d80*/  LDG.E R12, desc[UR14][R6.64+0x8] ;  /* 0x0000080e060c7981 */ /* 0x002f22000c1e1900 */
[----:B---3--:R-:W-:Y:S02]  /*2d90*/  IMAD R14, R14, R9, UR5 ;  /* 0x000000050e0e7e24 */ /* 0x008fe4000f8e0209 */
[----:B------:R-:W-:-:S02]  /*2da0*/  VIADD R9, R8, 0xfffffffd ;  /* 0xfffffffd08097836 */ /* 0x000fc40000000000 */
[----:B----4-:R-:W-:-:S03]  /*2db0*/  IMAD R13, R12, R14, R15 ;  /* 0x0000000e0c0d7224 */ /* 0x010fc600078e020f */
[----:B------:R-:W-:Y:S01]  /*2dc0*/  LEA R16, R9, UR17, 0x2 ;  /* 0x0000001109107c11 */ /* 0x000fe2000f8e10ff */
[----:B------:R-:W-:-:S04]  /*2dd0*/  IMAD.WIDE R12, R13, 0x4, R2 ;  /* 0x000000040d0c7825 */ /* 0x000fc800078e0202 */
[----:B------:R-:W3:Y:S04]  /*2de0*/  LDL R9, [R16+0x190] ;  /* 0x0001900010097983 */ /* 0x000ee80000100800 */
[----:B------:R-:W3:Y:S04]  /*2df0*/  LDL R14, [R16] ;  /* 0x00000000100e7983 */ /* 0x000ee80000100800 */
[----:B------:R-:W3:Y:S01]  /*2e00*/  LDG.E R15, desc[UR14][R12.64] ;  /* 0x0000000e0c0f7981 */ /* 0x000ee2000c1e1900 */
[----:B------:R-:W-:Y:S02]  /*2e10*/  VIADD R8, R8, 0xfffffffc ;  /* 0xfffffffc08087836 */ /* 0x000fe40000000000 */
[----:B---3--:R-:W-:-:S05]  /*2e20*/  FFMA R9, -R14, R15, R9 ;  /* 0x0000000f0e097223 */ /* 0x008fca0000000109 */
[----:B------:R2:W-:Y:S02]  /*2e30*/  STG.E desc[UR14][R12.64+-0x4], R9 ;  /* 0xfffffc090c007986 */ /* 0x0005e4000c10190e */
.L_x_32:
[----:B------:R-:W-:Y:S05]  /*2e40*/  @!P1 BRA `(.L_x_29) ;  /* 0x0000000000b09947 */ /* 0x000fea0003800000 */
[----:B------:R-:W-:Y:S02]  /*2e50*/  ISETP.NE.AND P0, PT, R18, 0x1, PT ;  /* 0x000000011200780c */ /* 0x000fe40003f05270 */
[----:B------:R-:W-:-:S04]  /*2e60*/  LOP3.LUT R4, R4, 0x1, RZ, 0xc0, !PT ;  /* 0x0000000104047812 */ /* 0x000fc800078ec0ff */
[----:B------:R-:W-:-:S07]  /*2e70*/  ISETP.NE.U32.AND P1, PT, R4, 0x1, PT ;  /* 0x000000010400780c */ /* 0x000fce0003f25070 */
[----:B------:R-:W-:Y:S06]  /*2e80*/  @!P0 BRA `(.L_x_33) ;  /* 0x0000000000688947 */ /* 0x000fec0003800000 */
[----:B------:R-:W3:Y:S04]  /*2e90*/  LDG.E R4, desc[UR14][R6.64+0x4] ;  /* 0x0000040e06047981 */ /* 0x000ee8000c1e1900 */
[----:B0-2---:R-:W2:Y:S01]  /*2ea0*/  LDG.E R9, desc[UR14][R6.64+0x8] ;  /* 0x0000080e06097981 */ /* 0x005ea2000c1e1900 */
[----:B------:R-:W-:Y:S02]  /*2eb0*/  MOV R15, UR4 ;  /* 0x00000004000f7c02 */ /* 0x000fe40008000f00 */
[----:B------:R-:W-:-:S05]  /*2ec0*/  LEA R14, R8, UR17, 0x2 ;  /* 0x00000011080e7c11 */ /* 0x000fca000f8e10ff */
[----:B------:R-:W4:Y:S01]  /*2ed0*/  LDL R12, [R14] ;  /* 0x000000000e0c7983 */ /* 0x000f220000100800 */
[----:B---3--:R-:W-:-:S04]  /*2ee0*/  IMAD R4, R4, R15, UR5 ;  /* 0x0000000504047e24 */ /* 0x008fc8000f8e020f */
[----:B--2---:R-:W-:Y:S02]  /*2ef0*/  IMAD R4, R9, R4, R8 ;  /* 0x0000000409047224 */ /* 0x004fe400078e0208 */
[----:B------:R-:W4:Y:S02]  /*2f00*/  LDL R9, [R14+0x190] ;  /* 0x000190000e097983 */ /* 0x000f240000100800 */
[----:B------:R-:W-:-:S04]  /*2f10*/  VIADD R11, R4, 0x1 ;  /* 0x00000001040b7836 */ /* 0x000fc80000000000 */
[----:B------:R-:W-:-:S05]  /*2f20*/  IMAD.WIDE R10, R11, 0x4, R2 ;  /* 0x000000040b0a7825 */ /* 0x000fca00078e0202 */
[----:B------:R-:W4:Y:S02]  /*2f30*/  LDG.E R4, desc[UR14][R10.64] ;  /* 0x0000000e0a047981 */ /* 0x000f24000c1e1900 */
[----:B----4-:R-:W-:-:S05]  /*2f40*/  FFMA R9, -R12, R4, R9 ;  /* 0x000000040c097223 */ /* 0x010fca0000000109 */
[----:B------:R0:W-:Y:S04]  /*2f50*/  STG.E desc[UR14][R10.64+-0x4], R9 ;  /* 0xfffffc090a007986 */ /* 0x0001e8000c10190e */
[----:B------:R-:W2:Y:S04]  /*2f60*/  LDG.E R4, desc[UR14][R6.64+0x4] ;  /* 0x0000040e06047981 */ /* 0x000ea8000c1e1900 */
[----:B------:R-:W3:Y:S01]  /*2f70*/  LDG.E R13, desc[UR14][R6.64+0x8] ;  /* 0x0000080e060d7981 */ /* 0x000ee2000c1e1900 */
[----:B------:R-:W-:Y:S02]  /*2f80*/  VIADD R12, R8, 0xffffffff ;  /* 0xffffffff080c7836 */ /* 0x000fe40000000000 */
[----:B--2---:R-:W-:-:S03]  /*2f90*/  IMAD R4, R4, R15, UR5 ;  /* 0x0000000504047e24 */ /* 0x004fc6000f8e020f */
[----:B------:R-:W-:Y:S01]  /*2fa0*/  LEA R15, R12, UR17, 0x2 ;  /* 0x000000110c0f7c11 */ /* 0x000fe2000f8e10ff */
[----:B---3--:R-:W-:-:S04]  /*2fb0*/  IMAD R13, R13, R4, R8 ;  /* 0x000000040d0d7224 */ /* 0x008fc800078e0208 */
[----:B------:R-:W0:Y:S01]  /*2fc0*/  LDL R17, [R15+0x190] ;  /* 0x000190000f117983 */ /* 0x000e220000100800 */
[----:B------:R-:W-:-:S03]  /*2fd0*/  IMAD.WIDE R12, R13, 0x4, R2 ;  /* 0x000000040d0c7825 */ /* 0x000fc600078e0202 */
[----:B------:R-:W0:Y:S04]  /*2fe0*/  LDL R14, [R15] ;  /* 0x000000000f0e7983 */ /* 0x000e280000100800 */
[----:B------:R-:W0:Y:S01]  /*2ff0*/  LDG.E R4, desc[UR14][R12.64] ;  /* 0x0000000e0c047981 */ /* 0x000e22000c1e1900 */
[----:B------:R-:W-:Y:S01]  /*3000*/  IADD3 R8, PT, PT, R8, -0x2, RZ ;  /* 0xfffffffe08087810 */ /* 0x000fe20007ffe0ff */
[----:B0-----:R-:W-:-:S05]  /*3010*/  FFMA R9, -R14, R4, R17 ;  /* 0x000000040e097223 */ /* 0x001fca0000000111 */
[----:B------:R1:W-:Y:S02]  /*3020*/  STG.E desc[UR14][R12.64+-0x4], R9 ;  /* 0xfffffc090c007986 */ /* 0x0003e4000c10190e */
.L_x_33:
[----:B------:R-:W-:Y:S05]  /*3030*/  @P1 BRA `(.L_x_29) ;  /* 0x0000000000341947 */ /* 0x000fea0003800000 */
[----:B------:R-:W3:Y:S04]  /*3040*/  LDG.E R4, desc[UR14][R6.64+0x4] ;  /* 0x0000040e06047981 */ /* 0x000ee8000c1e1900 */
[----:B012---:R-:W2:Y:S01]  /*3050*/  LDG.E R9, desc[UR14][R6.64+0x8] ;  /* 0x0000080e06097981 */ /* 0x007ea2000c1e1900 */
[----:B------:R-:W-:Y:S01]  /*3060*/  IMAD.U32 R11, RZ, RZ, UR4 ;  /* 0x00000004ff0b7e24 */ /* 0x000fe2000f8e00ff */
[----:B------:R-:W-:-:S03]  /*3070*/  LEA R10, R8, UR17, 0x2 ;  /* 0x00000011080a7c11 */ /* 0x000fc6000f8e10ff */
[----:B---3--:R-:W-:-:S04]  /*3080*/  IMAD R4, R4, R11, UR5 ;  /* 0x0000000504047e24 */ /* 0x008fc8000f8e020b */
[----:B--2---:R-:W-:-:S04]  /*3090*/  IMAD R4, R9, R4, R8 ;  /* 0x0000000409047224 */ /* 0x004fc800078e0208 */
[----:B------:R-:W-:Y:S02]  /*30a0*/  VIADD R9, R4, 0x1 ;  /* 0x0000000104097836 */ /* 0x000fe40000000000 */
[----:B------:R-:W2:Y:S02]  /*30b0*/  LDL R4, [R10+0x190] ;  /* 0x000190000a047983 */ /* 0x000ea40000100800 */
[----:B------:R-:W-:Y:S02]  /*30c0*/  IMAD.WIDE R2, R9, 0x4, R2 ;  /* 0x0000000409027825 */ /* 0x000fe400078e0202 */
[----:B------:R-:W2:Y:S04]  /*30d0*/  LDL R9, [R10] ;  /* 0x000000000a097983 */ /* 0x000ea80000100800 */
[----:B------:R-:W2:Y:S02]  /*30e0*/  LDG.E R8, desc[UR14][R2.64] ;  /* 0x0000000e02087981 */ /* 0x000ea4000c1e1900 */
[----:B--2---:R-:W-:-:S05]  /*30f0*/  FFMA R9, -R9, R8, R4 ;  /* 0x0000000809097223 */ /* 0x004fca0000000104 */
[----:B------:R3:W-:Y:S02]  /*3100*/  STG.E desc[UR14][R2.64+-0x4], R9 ;  /* 0xfffffc0902007986 */ /* 0x0007e4000c10190e */
.L_x_29:
[----:B---3--:R-:W3:Y:S01]  /*3110*/  LDG.E R3, desc[UR14][R6.64+0x4] ;  /* 0x0000040e06037981 */ /* 0x008ee2000c1e1900 */
[----:B------:R-:W-:-:S05]  /*3120*/  MOV R2, UR5 ;  /* 0x0000000500027c02 */ /* 0x000fca0008000f00 */
[----:B------:R-:W-:-:S05]  /*3130*/  VIADD R2, R2, 0x1 ;  /* 0x0000000102027836 */ /* 0x000fca0000000000 */
[C---:B------:R-:W-:Y:S02]  /*3140*/  R2UR UR5, R2.reuse ;  /* 0x00000000020572ca */ /* 0x040fe400000e0000 */
[----:B---3--:R-:W-:Y:S02]  /*3150*/  ISETP.GE.AND P0, PT, R2, R3, PT ;  /* 0x000000030200720c */ /* 0x008fe40003f06270 */
[----:B------:R-:W-:-:S11]  /*3160*/  R2UR UR8, R3 ;  /* 0x00000000030872ca */ /* 0x000fd600000e0000 */
[----:B------:R-:W-:Y:S05]  /*3170*/  @!P0 BRA `(.L_x_34) ;  /* 0xffffffd400cc8947 */ /* 0x000fea000383ffff */
[----:B------:R3:W5:Y:S02]  /*3180*/  LDG.E R2, desc[UR14][R6.64] ;  /* 0x0000000e06027981 */ /* 0x000764000c1e1900 */
.L_x_10:
[----:B------:R-:W-:-:S06]  /*3190*/  UIADD3 UR4, UPT, UPT, UR4, 0x1, URZ ;  /* 0x0000000104047890 */ /* 0x000fcc000fffe0ff */
[----:B-----5:R-:W-:-:S13]  /*31a0*/  ISETP.LE.AND P0, PT, R2, UR4, PT ;  /* 0x0000000402007c0c */ /* 0x020fda000bf03270 */
[----:B------:R-:W-:Y:S05]  /*31b0*/  @!P0 BRA `(.L_x_35) ;  /* 0xffffffd400b08947 */ /* 0x000fea000383ffff */
[----:B------:R-:W-:Y:S05]  /*31c0*/  EXIT ;  /* 0x000000000000794d */ /* 0x000fea0003800000 */
        .weak           $__internal_0_$__cuda_sm20_dblrcp_rn_slowpath_v3
        .type           $__internal_0_$__cuda_sm20_dblrcp_rn_slowpath_v3,@function
        .size           $__internal_0_$__cuda_sm20_dblrcp_rn_slowpath_v3,($__internal_1_$__cuda_sm20_div_rn_f64_full - $__internal_0_$__cuda_sm20_dblrcp_rn_slowpath_v3)
$__internal_0_$__cuda_sm20_dblrcp_rn_slowpath_v3:
[----:B------:R-:W-:-:S14]  /*31d0*/  DSETP.GTU.AND P0, PT, |R12|, +INF , PT ;  /* 0x7ff000000c00742a */ /* 0x000fdc0003f0c200 */
[----:B------:R-:W-:Y:S05]  /*31e0*/  @P0 BRA `(.L_x_36) ;  /* 0x0000000000800947 */ /* 0x000fea0003800000 */
[----:B------:R-:W-:-:S05]  /*31f0*/  LOP3.LUT R8, R13, 0x7fffffff, RZ, 0xc0, !PT ;  /* 0x7fffffff0d087812 */ /* 0x000fca00078ec0ff */
[----:B------:R-:W-:-:S05]  /*3200*/  VIADD R4, R8, 0xffffffff ;  /* 0xffffffff08047836 */ /* 0x000fca0000000000 */
[----:B------:R-:W-:-:S13]  /*3210*/  ISETP.GE.U32.AND P0, PT, R4, 0x7fefffff, PT ;  /* 0x7fefffff0400780c */ /* 0x000fda0003f06070 */
[----:B------:R-:W-:Y:S02]  /*3220*/  @P0 LOP3.LUT R7, R13, 0x7ff00000, RZ, 0x3c, !PT ;  /* 0x7ff000000d070812 */ /* 0x000fe400078e3cff */
[----:B------:R-:W-:Y:S01]  /*3230*/  @P0 MOV R6, RZ ;  /* 0x000000ff00060202 */ /* 0x000fe20000000f00 */
[----:B------:R-:W-:Y:S06]  /*3240*/  @P0 BRA `(.L_x_37) ;  /* 0x0000000000700947 */ /* 0x000fec0003800000 */
[----:B------:R-:W-:-:S13]  /*3250*/  ISETP.GE.U32.AND P0, PT, R8, 0x1000001, PT ;  /* 0x010000010800780c */ /* 0x000fda0003f06070 */
[----:B------:R-:W-:Y:S05]  /*3260*/  @!P0 BRA `(.L_x_38) ;  /* 0x0000000000388947 */ /* 0x000fea0003800000 */
[----:B------:R-:W-:Y:S01]  /*3270*/  VIADD R7, R13, 0xc0200000 ;  /* 0xc02000000d077836 */ /* 0x000fe20000000000 */
[----:B------:R-:W-:Y:S01]  /*3280*/  MOV R8, R11 ;  /* 0x0000000b00087202 */ /* 0x000fe20000000f00 */
[----:B------:R-:W-:Y:S02]  /*3290*/  IMAD.MOV.U32 R6, RZ, RZ, R12 ;  /* 0x000000ffff067224 */ /* 0x000fe400078e000c */
[----:B------:R-:W0:Y:S04]  /*32a0*/  MUFU.RCP64H R9, R7 ;  /* 0x0000000700097308 */ /* 0x000e280000001800 */
[----:B0-----:R-:W-:-:S08]  /*32b0*/  DFMA R10, -R6, R8, 1 ;  /* 0x3ff00000060a742b */ /* 0x001fd00000000108 */
[----:B------:R-:W-:-:S08]  /*32c0*/  DFMA R10, R10, R10, R10 ;  /* 0x0000000a0a0a722b */ /* 0x000fd0000000000a */
[----:B------:R-:W-:-:S08]  /*32d0*/  DFMA R10, R8, R10, R8 ;  /* 0x0000000a080a722b */ /* 0x000fd00000000008 */
[----:B------:R-:W-:-:S08]  /*32e0*/  DFMA R8, -R6, R10, 1 ;  /* 0x3ff000000608742b */ /* 0x000fd0000000010a */
[----:B------:R-:W-:-:S08]  /*32f0*/  DFMA R8, R10, R8, R10 ;  /* 0x000000080a08722b */ /* 0x000fd0000000000a */
[----:B------:R-:W-:-:S08]  /*3300*/  DMUL R8, R8, 2.2250738585072013831e-308 ;  /* 0x0010000008087828 */ /* 0x000fd00000000000 */
[----:B------:R-:W-:-:S08]  /*3310*/  DFMA R10, -R12, R8, 1 ;  /* 0x3ff000000c0a742b */ /* 0x000fd00000000108 */
[----:B------:R-:W-:-:S08]  /*3320*/  DFMA R10, R10, R10, R10 ;  /* 0x0000000a0a0a722b */ /* 0x000fd0000000000a */
[----:B------:R-:W-:Y:S01]  /*3330*/  DFMA R6, R8, R10, R8 ;  /* 0x0000000a0806722b */ /* 0x000fe20000000008 */
[----:B------:R-:W-:Y:S10]  /*3340*/  BRA `(.L_x_37) ;  /* 0x0000000000307947 */ /* 0x000ff40003800000 */
.L_x_38:
[----:B------:R-:W-:Y:S01]  /*3350*/  DMUL R8, R12, 8.11296384146066816958e+31 ;  /* 0x469000000c087828 */ /* 0x000fe20000000000 */
[----:B------:R-:W-:-:S05]  /*3360*/  IMAD.MOV.U32 R6, RZ, RZ, R11 ;  /* 0x000000ffff067224 */ /* 0x000fca00078e000b */
[----:B------:R-:W0:Y:S02]  /*3370*/  MUFU.RCP64H R7, R9 ;  /* 0x0000000900077308 */ /* 0x000e240000001800 */
[----:B0-----:R-:W-:-:S08]  /*3380*/  DFMA R10, -R8, R6, 1 ;  /* 0x3ff00000080a742b */ /* 0x001fd00000000106 */
[----:B------:R-:W-:-:S08]  /*3390*/  DFMA R10, R10, R10, R10 ;  /* 0x0000000a0a0a722b */ /* 0x000fd0000000000a */
[----:B------:R-:W-:-:S08]  /*33a0*/  DFMA R10, R6, R10, R6 ;  /* 0x0000000a060a722b */ /* 0x000fd00000000006 */
[----:B------:R-:W-:-:S08]  /*33b0*/  DFMA R6, -R8, R10, 1 ;  /* 0x3ff000000806742b */ /* 0x000fd0000000010a */
[----:B------:R-:W-:-:S08]  /*33c0*/  DFMA R6, R10, R6, R10 ;  /* 0x000000060a06722b */ /* 0x000fd0000000000a */
[----:B------:R-:W-:Y:S01]  /*33d0*/  DMUL R6, R6, 8.11296384146066816958e+31 ;  /* 0x4690000006067828 */ /* 0x000fe20000000000 */
[----:B------:R-:W-:Y:S10]  /*33e0*/  BRA `(.L_x_37) ;  /* 0x0000000000087947 */ /* 0x000ff40003800000 */
.L_x_36:
[----:B------:R-:W-:Y:S01]  /*33f0*/  LOP3.LUT R7, R13, 0x80000, RZ, 0xfc, !PT ;  /* 0x000800000d077812 */ /* 0x000fe200078efcff */
[----:B------:R-:W-:-:S07]  /*3400*/  IMAD.MOV.U32 R6, RZ, RZ, R12 ;  /* 0x000000ffff067224 */ /* 0x000fce00078e000c */
.L_x_37:
[----:B------:R-:W-:Y:S01]  /*3410*/  MOV R8, R6 ;  /* 0x0000000600087202 */ /* 0x000fe20000000f00 */
[----:B------:R-:W-:Y:S01]  /*3420*/  IMAD.MOV.U32 R9, RZ, RZ, R7 ;  /* 0x000000ffff097224 */ /* 0x000fe200078e0007 */
[----:B------:R-:W-:Y:S01]  /*3430*/  MOV R7, 0x0 ;  /* 0x0000000000077802 */ /* 0x000fe20000000f00 */
[----:B------:R-:W-:-:S04]  /*3440*/  IMAD.MOV.U32 R6, RZ, RZ, R0 ;  /* 0x000000ffff067224 */ /* 0x000fc800078e0000 */
[----:B------:R-:W-:Y:S05]  /*3450*/  RET.REL.NODEC R6 `(_Z6gpu_bjPK1NPKfPf) ;  /* 0xffffffc806e87950 */ /* 0x000fea0003c3ffff */
        .weak           $__internal_1_$__cuda_sm20_div_rn_f64_full
        .type           $__internal_1_$__cuda_sm20_div_rn_f64_full,@function
        .size           $__internal_1_$__cuda_sm20_div_rn_f64_full,($__internal_2_$__cuda_sm20_rcp_rn_f32_slowpath - $__internal_1_$__cuda_sm20_div_rn_f64_full)
$__internal_1_$__cuda_sm20_div_rn_f64_full:
[C---:B------:R-:W-:Y:S01]  /*3460*/  FSETP.GEU.AND P0, PT, |R13|.reuse, 1.469367938527859385e-39, PT ;  /* 0x001000000d00780b */ /* 0x040fe20003f0e200 */
[----:B------:R-:W-:Y:S01]  /*3470*/  IMAD.MOV.U32 R8, RZ, RZ, 0x1 ;  /* 0x00000001ff087424 */ /* 0x000fe200078e00ff */
[C---:B------:R-:W-:Y:S02]  /*3480*/  LOP3.LUT R14, R13.reuse, 0x800fffff, RZ, 0xc0, !PT ;  /* 0x800fffff0d0e7812 */ /* 0x040fe400078ec0ff */
[----:B------:R-:W-:Y:S02]  /*3490*/  LOP3.LUT R31, R13, 0x7ff00000, RZ, 0xc0, !PT ;  /* 0x7ff000000d1f7812 */ /* 0x000fe400078ec0ff */
[----:B------:R-:W-:Y:S01]  /*34a0*/  LOP3.LUT R15, R14, 0x3ff00000, RZ, 0xfc, !PT ;  /* 0x3ff000000e0f7812 */ /* 0x000fe200078efcff */
[----:B------:R-:W-:Y:S01]  /*34b0*/  IMAD.MOV.U32 R14, RZ, RZ, R12 ;  /* 0x000000ffff0e7224 */ /* 0x000fe200078e000c */
[----:B------:R-:W-:Y:S02]  /*34c0*/  LOP3.LUT R30, R11, 0x7ff00000, RZ, 0xc0, !PT ;  /* 0x7ff000000b1e7812 */ /* 0x000fe400078ec0ff */
[----:B------:R-:W-:-:S02]  /*34d0*/  MOV R7, 0x1ca00000 ;  /* 0x1ca0000000077802 */ /* 0x000fc40000000f00 */
[----:B------:R-:W-:Y:S01]  /*34e0*/  ISETP.GE.U32.AND P1, PT, R30, R31, PT ;  /* 0x0000001f1e00720c */ /* 0x000fe20003f26070 */
[----:B------:R-:W-:-:S06]  /*34f0*/  @!P0 DMUL R14, R12, 8.98846567431157953865e+307 ;  /* 0x7fe000000c0e8828 */ /* 0x000fcc0000000000 */
[----:B------:R-:W0:Y:S02]  /*3500*/  MUFU.RCP64H R9, R15 ;  /* 0x0000000f00097308 */ /* 0x000e240000001800 */
[----:B0-----:R-:W-:-:S08]  /*3510*/  DFMA R32, R8, -R14, 1 ;  /* 0x3ff000000820742b */ /* 0x001fd0000000080e */
[----:B------:R-:W-:-:S08]  /*3520*/  DFMA R32, R32, R32, R32 ;  /* 0x000000202020722b */ /* 0x000fd00000000020 */
[----:B------:R-:W-:Y:S01]  /*3530*/  DFMA R32, R8, R32, R8 ;  /* 0x000000200820722b */ /* 0x000fe20000000008 */
[----:B------:R-:W-:Y:S01]  /*3540*/  SEL R9, R7, 0x63400000, !P1 ;  /* 0x6340000007097807 */ /* 0x000fe20004800000 */
[----:B------:R-:W-:Y:S01]  /*3550*/  IMAD.MOV.U32 R8, RZ, RZ, R10 ;  /* 0x000000ffff087224 */ /* 0x000fe200078e000a */
[----:B------:R-:W-:Y:S02]  /*3560*/  FSETP.GEU.AND P1, PT, |R11|, 1.469367938527859385e-39, PT ;  /* 0x001000000b00780b */ /* 0x000fe40003f2e200 */
[----:B------:R-:W-:-:S03]  /*3570*/  LOP3.LUT R9, R9, 0x800fffff, R11, 0xf8, !PT ;  /* 0x800fffff09097812 */ /* 0x000fc600078ef80b */
[----:B------:R-:W-:-:S08]  /*3580*/  DFMA R28, R32, -R14, 1 ;  /* 0x3ff00000201c742b */ /* 0x000fd0000000080e */
[----:B------:R-:W-:Y:S01]  /*3590*/  DFMA R32, R32, R28, R32 ;  /* 0x0000001c2020722b */ /* 0x000fe20000000020 */
[----:B------:R-:W-:Y:S10]  /*35a0*/  @P1 BRA `(.L_x_39) ;  /* 0x0000000000201947 */ /* 0x000ff40003800000 */
[----:B------:R-:W-:Y:S01]  /*35b0*/  LOP3.LUT R29, R13, 0x7ff00000, RZ, 0xc0, !PT ;  /* 0x7ff000000d1d7812 */ /* 0x000fe200078ec0ff */
[----:B------:R-:W-:-:S03]  /*35c0*/  IMAD.MOV.U32 R28, RZ, RZ, RZ ;  /* 0x000000ffff1c7224 */ /* 0x000fc600078e00ff */
[----:B------:R-:W-:-:S04]  /*35d0*/  ISETP.GE.U32.AND P1, PT, R30, R29, PT ;  /* 0x0000001d1e00720c */ /* 0x000fc80003f26070 */
[----:B------:R-:W-:-:S04]  /*35e0*/  SEL R29, R7, 0x63400000, !P1 ;  /* 0x63400000071d7807 */ /* 0x000fc80004800000 */
[----:B------:R-:W-:-:S04]  /*35f0*/  LOP3.LUT R29, R29, 0x80000000, R11, 0xf8, !PT ;  /* 0x800000001d1d7812 */ /* 0x000fc800078ef80b */
[----:B------:R-:W-:-:S06]  /*3600*/  LOP3.LUT R29, R29, 0x100000, RZ, 0xfc, !PT ;  /* 0x001000001d1d7812 */ /* 0x000fcc00078efcff */
[----:B------:R-:W-:-:S10]  /*3610*/  DFMA R8, R8, 2, -R28 ;  /* 0x400000000808782b */ /* 0x000fd4000000081c */
[----:B------:R-:W-:-:S07]  /*3620*/  LOP3.LUT R30, R9, 0x7ff00000, RZ, 0xc0, !PT ;  /* 0x7ff00000091e7812 */ /* 0x000fce00078ec0ff */
.L_x_39:
[----:B------:R-:W-:Y:S01]  /*3630*/  IADD3 R28, PT, PT, R30, -0x1, RZ ;  /* 0xffffffff1e1c7810 */ /* 0x000fe20007ffe0ff */
[----:B------:R-:W-:Y:S01]  /*3640*/  DMUL R34, R32, R8 ;  /* 0x0000000820227228 */ /* 0x000fe20000000000 */
[----:B------:R-:W-:Y:S02]  /*3650*/  @!P0 LOP3.LUT R31, R15, 0x7ff00000, RZ, 0xc0, !PT ;  /* 0x7ff000000f1f8812 */ /* 0x000fe400078ec0ff */
[----:B------:R-:W-:-:S03]  /*3660*/  ISETP.GT.U32.AND P0, PT, R28, 0x7feffffe, PT ;  /* 0x7feffffe1c00780c */ /* 0x000fc60003f04070 */
[----:B------:R-:W-:Y:S02]  /*3670*/  VIADD R28, R31, 0xffffffff ;  /* 0xffffffff1f1c7836 */ /* 0x000fe40000000000 */
[----:B------:R-:W-:-:S03]  /*3680*/  DFMA R36, R34, -R14, R8 ;  /* 0x8000000e2224722b */ /* 0x000fc60000000008 */
[----:B------:R-:W-:-:S05]  /*3690*/  ISETP.GT.U32.OR P0, PT, R28, 0x7feffffe, P0 ;  /* 0x7feffffe1c00780c */ /* 0x000fca0000704470 */
[----:B------:R-:W-:-:S08]  /*36a0*/  DFMA R28, R32, R36, R34 ;  /* 0x00000024201c722b */ /* 0x000fd00000000022 */
[----:B------:R-:W-:Y:S05]  /*36b0*/  @P0 BRA `(.L_x_40) ;  /* 0x0000000000740947 */ /* 0x000fea0003800000 */
[----:B------:R-:W-:Y:S02]  /*36c0*/  LOP3.LUT R10, R11, 0x7ff00000, RZ, 0xc0, !PT ;  /* 0x7ff000000b0a7812 */ /* 0x000fe400078ec0ff */
[----:B------:R-:W-:-:S04]  /*36d0*/  LOP3.LUT R11, R13, 0x7ff00000, RZ, 0xc0, !PT ;  /* 0x7ff000000d0b7812 */ /* 0x000fc800078ec0ff */
[CC--:B------:R-:W-:Y:S02]  /*36e0*/  VIADDMNMX R30, R10.reuse, -R11.reuse, 0xb9600000, !PT ;  /* 0xb96000000a1e7446 */ /* 0x0c0fe4000780090b */
[----:B------:R-:W-:Y:S01]  /*36f0*/  ISETP.GE.U32.AND P0, PT, R10, R11, PT ;  /* 0x0000000b0a00720c */ /* 0x000fe20003f06070 */
[----:B------:R-:W-:Y:S01]  /*3700*/  IMAD.MOV.U32 R10, RZ, RZ, RZ ;  /* 0x000000ffff0a7224 */ /* 0x000fe200078e00ff */
[----:B------:R-:W-:Y:S02]  /*3710*/  VIMNMX R30, PT, PT, R30, 0x46a00000, PT ;  /* 0x46a000001e1e7848 */ /* 0x000fe40003fe0100 */
[----:B------:R-:W-:-:S05]  /*3720*/  SEL R7, R7, 0x63400000, !P0 ;  /* 0x6340000007077807 */ /* 0x000fca0004000000 */
[----:B------:R-:W-:-:S05]  /*3730*/  IMAD.IADD R7, R30, 0x1, -R7 ;  /* 0x000000011e077824 */ /* 0x000fca00078e0a07 */
[----:B------:R-:W-:-:S06]  /*3740*/  IADD3 R11, PT, PT, R7, 0x7fe00000, RZ ;  /* 0x7fe00000070b7810 */ /* 0x000fcc0007ffe0ff */
[----:B------:R-:W-:-:S10]  /*3750*/  DMUL R32, R28, R10 ;  /* 0x0000000a1c207228 */ /* 0x000fd40000000000 */
[----:B------:R-:W-:-:S13]  /*3760*/  FSETP.GTU.AND P0, PT, |R33|, 1.469367938527859385e-39, PT ;  /* 0x001000002100780b */ /* 0x000fda0003f0c200 */
[----:B------:R-:W-:Y:S05]  /*3770*/  @P0 BRA `(.L_x_41) ;  /* 0x0000000000a00947 */ /* 0x000fea0003800000 */
[----:B------:R-:W-:-:S06]  /*3780*/  DFMA R8, R28, -R14, R8 ;  /* 0x8000000e1c08722b */ /* 0x000fcc0000000008 */
[----:B------:R-:W-:-:S04]  /*3790*/  IMAD.MOV.U32 R8, RZ, RZ, RZ ;  /* 0x000000ffff087224 */ /* 0x000fc800078e00ff */
[C---:B------:R-:W-:Y:S02]  /*37a0*/  FSETP.NEU.AND P0, PT, R9.reuse, RZ, PT ;  /* 0x000000ff0900720b */ /* 0x040fe40003f0d000 */
[----:B------:R-:W-:-:S04]  /*37b0*/  LOP3.LUT R12, R9, 0x80000000, R13, 0x48, !PT ;  /* 0x80000000090c7812 */ /* 0x000fc800078e480d */
[----:B------:R-:W-:-:S07]  /*37c0*/  LOP3.LUT R9, R12, R11, RZ, 0xfc, !PT ;  /* 0x0000000b0c097212 */ /* 0x000fce00078efcff */
[----:B------:R-:W-:Y:S05]  /*37d0*/  @!P0 BRA `(.L_x_41) ;  /* 0x0000000000888947 */ /* 0x000fea0003800000 */
[C---:B------:R-:W-:Y:S01]  /*37e0*/  IADD3 R11, PT, PT, -R7.reuse, RZ, RZ ;  /* 0x000000ff070b7210 */ /* 0x040fe20007ffe1ff */
[----:B------:R-:W-:Y:S01]  /*37f0*/  IMAD.MOV.U32 R10, RZ, RZ, RZ ;  /* 0x000000ffff0a7224 */ /* 0x000fe200078e00ff */
[----:B------:R-:W-:Y:S01]  /*3800*/  DMUL.RP R8, R28, R8 ;  /* 0x000000081c087228 */ /* 0x000fe20000008000 */
[----:B------:R-:W-:-:S04]  /*3810*/  IADD3 R7, PT, PT, -R7, -0x43300000, RZ ;  /* 0xbcd0000007077810 */ /* 0x000fc80007ffe1ff */
[----:B------:R-:W-:-:S05]  /*3820*/  DFMA R10, R32, -R10, R28 ;  /* 0x8000000a200a722b */ /* 0x000fca000000001c */
[----:B------:R-:W-:-:S05]  /*3830*/  LOP3.LUT R12, R9, R12, RZ, 0x3c, !PT ;  /* 0x0000000c090c7212 */ /* 0x000fca00078e3cff */
[----:B------:R-:W-:-:S04]  /*3840*/  FSETP.NEU.AND P0, PT, |R11|, R7, PT ;  /* 0x000000070b00720b */ /* 0x000fc80003f0d200 */
[----:B------:R-:W-:Y:S02]  /*3850*/  FSEL R8, R8, R32, !P0 ;  /* 0x0000002008087208 */ /* 0x000fe40004000000 */
[----:B------:R-:W-:-:S03]  /*3860*/  FSEL R33, R12, R33, !P0 ;  /* 0x000000210c217208 */ /* 0x000fc60004000000 */
[----:B------:R-:W-:Y:S01]  /*3870*/  IMAD.MOV.U32 R32, RZ, RZ, R8 ;  /* 0x000000ffff207224 */ /* 0x000fe200078e0008 */
[----:B------:R-:W-:Y:S06]  /*3880*/  BRA `(.L_x_41) ;  /* 0x00000000005c7947 */ /* 0x000fec0003800000 */
.L_x_40:
[----:B------:R-:W-:-:S14]  /*3890*/  DSETP.NAN.AND P0, PT, R10, R10, PT ;  /* 0x0000000a0a00722a */ /* 0x000fdc0003f08000 */
[----:B------:R-:W-:Y:S05]  /*38a0*/  @P0 BRA `(.L_x_42) ;  /* 0x0000000000480947 */ /* 0x000fea0003800000 */
[----:B------:R-:W-:-:S14]  /*38b0*/  DSETP.NAN.AND P0, PT, R12, R12, PT ;  /* 0x0000000c0c00722a */ /* 0x000fdc0003f08000 */
[----:B------:R-:W-:Y:S05]  /*38c0*/  @P0 BRA `(.L_x_43) ;  /* 0x0000000000300947 */ /* 0x000fea0003800000 */
[----:B------:R-:W-:Y:S01]  /*38d0*/  ISETP.NE.AND P0, PT, R30, R31, PT ;  /* 0x0000001f1e00720c */ /* 0x000fe20003f05270 */
[----:B------:R-:W-:Y:S01]  /*38e0*/  IMAD.MOV.U32 R33, RZ, RZ, -0x80000 ;  /* 0xfff80000ff217424 */ /* 0x000fe200078e00ff */
[----:B------:R-:W-:-:S11]  /*38f0*/  MOV R32, 0x0 ;  /* 0x0000000000207802 */ /* 0x000fd60000000f00 */
[----:B------:R-:W-:Y:S05]  /*3900*/  @!P0 BRA `(.L_x_41) ;  /* 0x00000000003c8947 */ /* 0x000fea0003800000 */
[----:B------:R-:W-:Y:S02]  /*3910*/  ISETP.NE.AND P0, PT, R30, 0x7ff00000, PT ;  /* 0x7ff000001e00780c */ /* 0x000fe40003f05270 */
[----:B------:R-:W-:Y:S02]  /*3920*/  LOP3.LUT R33, R11, 0x80000000, R13, 0x48, !PT ;  /* 0x800000000b217812 */ /* 0x000fe400078e480d */
[----:B------:R-:W-:-:S13]  /*3930*/  ISETP.EQ.OR P0, PT, R31, RZ, !P0 ;  /* 0x000000ff1f00720c */ /* 0x000fda0004702670 */
[----:B------:R-:W-:Y:S01]  /*3940*/  @P0 LOP3.LUT R7, R33, 0x7ff00000, RZ, 0xfc, !PT ;  /* 0x7ff0000021070812 */ /* 0x000fe200078efcff */
[----:B------:R-:W-:Y:S01]  /*3950*/  @!P0 IMAD.MOV.U32 R32, RZ, RZ, RZ ;  /* 0x000000ffff208224 */ /* 0x000fe200078e00ff */
[----:B------:R-:W-:-:S03]  /*3960*/  @P0 MOV R32, RZ ;  /* 0x000000ff00200202 */ /* 0x000fc60000000f00 */
[----:B------:R-:W-:Y:S01]  /*3970*/  @P0 IMAD.MOV.U32 R33, RZ, RZ, R7 ;  /* 0x000000ffff210224 */ /* 0x000fe200078e0007 */
[----:B------:R-:W-:Y:S06]  /*3980*/  BRA `(.L_x_41) ;  /* 0x00000000001c7947 */ /* 0x000fec0003800000 */
.L_x_43:
[----:B------:R-:W-:Y:S01]  /*3990*/  LOP3.LUT R7, R13, 0x80000, RZ, 0xfc, !PT ;  /* 0x000800000d077812 */ /* 0x000fe200078efcff */
[----:B------:R-:W-:-:S03]  /*39a0*/  IMAD.MOV.U32 R32, RZ, RZ, R12 ;  /* 0x000000ffff207224 */ /* 0x000fc600078e000c */
[----:B------:R-:W-:Y:S01]  /*39b0*/  MOV R33, R7 ;  /* 0x0000000700217202 */ /* 0x000fe20000000f00 */
[----:B------:R-:W-:Y:S06]  /*39c0*/  BRA `(.L_x_41) ;  /* 0x00000000000c7947 */ /* 0x000fec0003800000 */
.L_x_42:
[----:B------:R-:W-:Y:S01]  /*39d0*/  LOP3.LUT R7, R11, 0x80000, RZ, 0xfc, !PT ;  /* 0x000800000b077812 */ /* 0x000fe200078efcff */
[----:B------:R-:W-:-:S03]  /*39e0*/  IMAD.MOV.U32 R32, RZ, RZ, R10 ;  /* 0x000000ffff207224 */ /* 0x000fc600078e000a */
[----:B------:R-:W-:-:S07]  /*39f0*/  MOV R33, R7 ;  /* 0x0000000700217202 */ /* 0x000fce0000000f00 */
.L_x_41:
[----:B------:R-:W-:Y:S01]  /*3a00*/  IMAD.MOV.U32 R7, RZ, RZ, 0x0 ;  /* 0x00000000ff077424 */ /* 0x000fe200078e00ff */
[----:B------:R-:W-:Y:S01]  /*3a10*/  MOV R9, R33 ;  /* 0x0000002100097202 */ /* 0x000fe20000000f00 */
[----:B------:R-:W-:Y:S02]  /*3a20*/  IMAD.MOV.U32 R8, RZ, RZ, R32 ;  /* 0x000000ffff087224 */ /* 0x000fe400078e0020 */
[----:B------:R-:W-:Y:S05]  /*3a30*/  RET.REL.NODEC R6 `(_Z6gpu_bjPK1NPKfPf) ;  /* 0xffffffc406707950 */ /* 0x000fea0003c3ffff */
        .weak           $__internal_2_$__cuda_sm20_rcp_rn_f32_slowpath
        .type           $__internal_2_$__cuda_sm20_rcp_rn_f32_slowpath,@function
        .size           $__internal_2_$__cuda_sm20_rcp_rn_f32_slowpath,(.L_x_50 - $__internal_2_$__cuda_sm20_rcp_rn_f32_slowpath)
$__internal_2_$__cuda_sm20_rcp_rn_f32_slowpath:
[----:B------:R-:W-:-:S04]  /*3a40*/  SHF.L.U32 R4, R0, 0x1, RZ ;  /* 0x0000000100047819 */ /* 0x000fc800000006ff */
[----:B------:R-:W-:-:S04]  /*3a50*/  SHF.R.U32.HI R11, RZ, 0x18, R4 ;  /* 0x00000018ff0b7819 */ /* 0x000fc80000011604 */
[----:B------:R-:W-:-:S13]  /*3a60*/  ISETP.NE.U32.AND P0, PT, R11, RZ, PT ;  /* 0x000000ff0b00720c */ /* 0x000fda0003f05070 */
[----:B------:R-:W-:Y:S05]  /*3a70*/  @P0 BRA `(.L_x_44) ;  /* 0x00000000002c0947 */ /* 0x000fea0003800000 */
[----:B------:R-:W-:-:S05]  /*3a80*/  IMAD.SHL.U32 R4, R0, 0x2, RZ ;  /* 0x0000000200047824 */ /* 0x000fca00078e00ff */
[----:B------:R-:W-:-:S13]  /*3a90*/  ISETP.NE.AND P0, PT, R4, RZ, PT ;  /* 0x000000ff0400720c */ /* 0x000fda0003f05270 */
[----:B------:R2:W3:Y:S01]  /*3aa0*/  @!P0 MUFU.RCP R4, R0 ;  /* 0x0000000000048308 */ /* 0x0004e20000001000 */
[----:B------:R-:W-:Y:S05]  /*3ab0*/  @!P0 BRA `(.L_x_45) ;  /* 0x0000000000a48947 */ /* 0x000fea0003800000 */
[----:B------:R-:W-:-:S04]  /*3ac0*/  FFMA R6, R0, 1.84467440737095516160e+19, RZ ;  /* 0x5f80000000067823 */ /* 0x000fc800000000ff */
[----:B------:R-:W2:Y:S02]  /*3ad0*/  MUFU.RCP R7, R6 ;  /* 0x0000000600077308 */ /* 0x000ea40000001000 */
[----:B--2---:R-:W-:-:S04]  /*3ae0*/  FFMA R0, R6, R7, -1 ;  /* 0xbf80000006007423 */ /* 0x004fc80000000007 */
[----:B------:R-:W-:-:S04]  /*3af0*/  FADD.FTZ R0, -R0, -RZ ;  /* 0x800000ff00007221 */ /* 0x000fc80000010100 */
[----:B------:R-:W-:-:S04]  /*3b00*/  FFMA R0, R7, R0, R7 ;  /* 0x0000000007007223 */ /* 0x000fc80000000007 */
[----:B---3--:R-:W-:Y:S01]  /*3b10*/  FFMA R4, R0, 1.84467440737095516160e+19, RZ ;  /* 0x5f80000000047823 */ /* 0x008fe200000000ff */
[----:B------:R-:W-:Y:S06]  /*3b20*/  BRA `(.L_x_45) ;  /* 0x0000000000887947 */ /* 0x000fec0003800000 */
.L_x_44:
[----:B------:R-:W-:-:S04]  /*3b30*/  IADD3 R12, PT, PT, R11, -0xfd, RZ ;  /* 0xffffff030b0c7810 */ /* 0x000fc80007ffe0ff */
[----:B------:R-:W-:-:S13]  /*3b40*/  ISETP.GT.U32.AND P0, PT, R12, 0x1, PT ;  /* 0x000000010c00780c */ /* 0x000fda0003f04070 */
[----:B------:R-:W-:Y:S05]  /*3b50*/  @P0 BRA `(.L_x_46) ;  /* 0x0000000000780947 */ /* 0x000fea0003800000 */
[----:B------:R-:W-:Y:S01]  /*3b60*/  LOP3.LUT R4, R0, 0x7fffff, RZ, 0xc0, !PT ;  /* 0x007fffff00047812 */ /* 0x000fe200078ec0ff */
[----:B------:R-:W-:-:S03]  /*3b70*/  IMAD.MOV.U32 R9, RZ, RZ, 0x3 ;  /* 0x00000003ff097424 */ /* 0x000fc600078e00ff */
[----:B------:R-:W-:Y:S02]  /*3b80*/  LOP3.LUT R4, R4, 0x3f800000, RZ, 0xfc, !PT ;  /* 0x3f80000004047812 */ /* 0x000fe400078efcff */
[----:B------:R-:W-:Y:S02]  /*3b90*/  SHF.L.U32 R9, R9, R12, RZ ;  /* 0x0000000c09097219 */ /* 0x000fe400000006ff */
[----:B------:R-:W0:Y:S02]  /*3ba0*/  MUFU.RCP R7, R4 ;  /* 0x0000000400077308 */ /* 0x000e240000001000 */
[----:B0-----:R-:W-:-:S04]  /*3bb0*/  FFMA R6, R4, R7, -1 ;  /* 0xbf80000004067423 */ /* 0x001fc80000000007 */
[----:B------:R-:W-:-:S04]  /*3bc0*/  FADD.FTZ R6, -R6, -RZ ;  /* 0x800000ff06067221 */ /* 0x000fc80000010100 */
[CCC-:B------:R-:W-:Y:S01]  /*3bd0*/  FFMA.RM R8, R7.reuse, R6.reuse, R7.reuse ;  /* 0x0000000607087223 */ /* 0x1c0fe20000004007 */
[----:B------:R-:W-:-:S04]  /*3be0*/  FFMA.RP R7, R7, R6, R7 ;  /* 0x0000000607077223 */ /* 0x000fc80000008007 */
[C---:B------:R-:W-:Y:S02]  /*3bf0*/  LOP3.LUT R6, R8.reuse, 0x7fffff, RZ, 0xc0, !PT ;  /* 0x007fffff08067812 */ /* 0x040fe400078ec0ff */
[----:B------:R-:W-:Y:S02]  /*3c00*/  FSETP.NEU.FTZ.AND P0, PT, R8, R7, PT ;  /* 0x000000070800720b */ /* 0x000fe40003f1d000 */
[----:B------:R-:W-:Y:S02]  /*3c10*/  LOP3.LUT R6, R6, 0x800000, RZ, 0xfc, !PT ;  /* 0x0080000006067812 */ /* 0x000fe400078efcff */
[----:B------:R-:W-:Y:S02]  /*3c20*/  SEL R7, RZ, 0xffffffff, !P0 ;  /* 0xffffffffff077807 */ /* 0x000fe40004000000 */
[----:B------:R-:W-:Y:S02]  /*3c30*/  LOP3.LUT R9, R9, R6, RZ, 0xc0, !PT ;  /* 0x0000000609097212 */ /* 0x000fe400078ec0ff */
[----:B------:R-:W-:-:S02]  /*3c40*/  IADD3 R7, PT, PT, -R7, RZ, RZ ;  /* 0x000000ff07077210 */ /* 0x000fc40007ffe1ff */
[-C--:B------:R-:W-:Y:S02]  /*3c50*/  SHF.R.U32.HI R9, RZ, R12.reuse, R9 ;  /* 0x0000000cff097219 */ /* 0x080fe40000011609 */
[----:B------:R-:W-:Y:S02]  /*3c60*/  LOP3.LUT P1, RZ, R7, R12, R6, 0xf8, !PT ;  /* 0x0000000c07ff7212 */ /* 0x000fe4000782f806 */
[C---:B------:R-:W-:Y:S02]  /*3c70*/  LOP3.LUT P0, RZ, R9.reuse, 0x1, RZ, 0xc0, !PT ;  /* 0x0000000109ff7812 */ /* 0x040fe4000780c0ff */
[----:B------:R-:W-:Y:S02]  /*3c80*/  LOP3.LUT P2, RZ, R9, 0x2, RZ, 0xc0, !PT ;  /* 0x0000000209ff7812 */ /* 0x000fe4000784c0ff */
[----:B------:R-:W-:Y:S02]  /*3c90*/  IADD3 R7, PT, PT, R11, -0xfc, RZ ;  /* 0xffffff040b077810 */ /* 0x000fe40007ffe0ff */
[----:B------:R-:W-:-:S02]  /*3ca0*/  PLOP3.LUT P0, PT, P0, P1, P2, 0xe0, 0x0 ;  /* 0x000000000000781c */ /* 0x000fc40000703c20 */
[----:B------:R-:W-:Y:S02]  /*3cb0*/  LOP3.LUT P1, RZ, R0, 0x7fffff, RZ, 0xc0, !PT ;  /* 0x007fffff00ff7812 */ /* 0x000fe4000782c0ff */
[----:B------:R-:W-:Y:S02]  /*3cc0*/  SEL R4, RZ, 0x1, !P0 ;  /* 0x00000001ff047807 */ /* 0x000fe40004000000 */
[----:B------:R-:W-:-:S03]  /*3cd0*/  SHF.R.U32.HI R7, RZ, R7, R6 ;  /* 0x00000007ff077219 */ /* 0x000fc60000011606 */
[----:B------:R-:W-:-:S05]  /*3ce0*/  IMAD.MOV R4, RZ, RZ, -R4 ;  /* 0x000000ffff047224 */ /* 0x000fca00078e0a04 */
[----:B------:R-:W-:-:S13]  /*3cf0*/  ISETP.GE.AND P0, PT, R4, RZ, PT ;  /* 0x000000ff0400720c */ /* 0x000fda0003f06270 */
[----:B------:R-:W-:-:S05]  /*3d00*/  @!P0 VIADD R7, R7, 0x1 ;  /* 0x0000000107078836 */ /* 0x000fca0000000000 */
[----:B------:R-:W-:-:S04]  /*3d10*/  @!P1 SHF.L.U32 R7, R7, 0x1, RZ ;  /* 0x0000000107079819 */ /* 0x000fc800000006ff */
[----:B------:R-:W-:Y:S01]  /*3d20*/  LOP3.LUT R4, R7, 0x80000000, R0, 0xf8, !PT ;  /* 0x8000000007047812 */ /* 0x000fe200078ef800 */
[----:B------:R-:W-:Y:S06]  /*3d30*/  BRA `(.L_x_45) ;  /* 0x0000000000047947 */ /* 0x000fec0003800000 */
.L_x_46:
[----:B------:R0:W1:Y:S02]  /*3d40*/  MUFU.RCP R4, R0 ;  /* 0x0000000000047308 */ /* 0x0000640000001000 */
.L_x_45:
[----:B------:R-:W-:Y:S02]  /*3d50*/  HFMA2 R7, -RZ, RZ, 0, 0 ;  /* 0x00000000ff077431 */ /* 0x000fe400000001ff */
[----:B------:R-:W-:-:S04]  /*3d60*/  IMAD.MOV.U32 R6, RZ, RZ, R10 ;  /* 0x000000ffff067224 */ /* 0x000fc800078e000a */
[----:B0123--:R-:W-:Y:S05]  /*3d70*/  RET.REL.NODEC R6 `(_Z6gpu_bjPK1NPKfPf) ;  /* 0xffffffc006a07950 */ /* 0x00ffea0003c3ffff */
.L_x_47:
[----:B------:R-:W-:-:S00]  /*3d80*/  BRA `(.L_x_47) ;  /* 0xfffffffc00fc7947 */ /* 0x000fc0000383ffff */
[----:B------:R-:W-:-:S00]  /*3d90*/  NOP ;  /* 0x0000000000007918 */ /* 0x000fc00000000000 */
        /* <DEDUP_REMOVED lines=14> */
.L_x_50:


//--------------------- .nv.shared.reserved.0     --------------------------
	.section	.nv.shared.reserved.0,"aw",@nobits
	.weak		__nv_reservedSMEM_offset_0_alias
	.size		__nv_reservedSMEM_offset_0_alias, 0, 64
	.other		__nv_reservedSMEM_offset_0_alias,@"STO_CUDA_RESERVED_SHARED STV_DEFAULT"
__nv_reservedSMEM_offset_0_alias:
	.zero		0
	.zero		64


//--------------------- .nv.constant0._Z6gpu_bjPK1NPKfPf --------------------------
	.section	.nv.constant0._Z6gpu_bjPK1NPKfPf,"a",@progbits
	.sectionflags	@""
	.align	4
.nv.constant0._Z6gpu_bjPK1NPKfPf:
	.zero		920


//--------------------- SYMBOLS --------------------------

	.type		.nv.reservedSmem.offset0,@object
	.size		.nv.reservedSmem.offset0,0x4
